def matmul_kernel(
    a_ptr,
    b_ptr,
    c_ptr,
    M,
    N,
    K,
    stride_am,
    stride_ak,
    stride_bk,
    stride_bn,
    stride_cm,
    stride_cn,
    BLOCK_M: tl.constexpr,
    BLOCK_N: tl.constexpr,
    BLOCK_K: tl.constexpr,
    GROUP_M: tl.constexpr,
):
    pid = tl.program_id(axis=0)
    num_pid_m = tl.cdiv(M, BLOCK_M)
    num_pid_n = tl.cdiv(N, BLOCK_N)
    num_pid_in_group = GROUP_M * num_pid_n
    group_id = pid // num_pid_in_group
    first_pid_m = group_id * GROUP_M
    group_size_m = min(num_pid_m - first_pid_m, GROUP_M)
    pid_m = first_pid_m + ((pid % num_pid_in_group) % group_size_m)
    pid_n = (pid % num_pid_in_group) // group_size_m

    offs_am = (pid_m * BLOCK_M + tl.arange(0, BLOCK_M)) % M
    offs_bn = (pid_n * BLOCK_N + tl.arange(0, BLOCK_N)) % N
    offs_k = tl.arange(0, BLOCK_K)
    a_ptrs = a_ptr + offs_am[:, None] * stride_am + offs_k[None, :] * stride_ak
    b_ptrs = b_ptr + offs_k[:, None] * stride_bk + offs_bn[None, :] * stride_bn

    acc = tl.zeros((BLOCK_M, BLOCK_N), dtype=tl.float32)
    for kk in range(0, tl.cdiv(K, BLOCK_K)):
        a = tl.load(a_ptrs, mask=offs_k[None, :] < K - kk * BLOCK_K, other=0.0)
        b = tl.load(b_ptrs, mask=offs_k[:, None] < K - kk * BLOCK_K, other=0.0)
        acc = tl.dot(a, b, acc)
        a_ptrs += BLOCK_K * stride_ak
        b_ptrs += BLOCK_K * stride_bk

    c = acc.to(c_ptr.dtype.element_ty)
    offs_cm = pid_m * BLOCK_M + tl.arange(0, BLOCK_M)
    offs_cn = pid_n * BLOCK_N + tl.arange(0, BLOCK_N)
    c_ptrs = c_ptr + offs_cm[:, None] * stride_cm + offs_cn[None, :] * stride_cn
    mask = (offs_cm[:, None] < M) & (offs_cn[None, :] < N)
    tl.store(c_ptrs, c, mask=mask)

# config = {"BLOCK_K": 64, "BLOCK_M": 64, "BLOCK_N": 256, "GROUP_M": 8, "arch": "sm_100", "dtype": "fp32", "num_ctas": 1, "num_stages": 3, "num_warps": 16}
# arch = sm_100


// ===== COMPILED SASS (sm_100a) =====

	.target	sm_100a

	.elftype	@"ET_EXEC"


//--------------------- .note.nv.tkinfo           --------------------------
	.section	.note.nv.tkinfo,"",@"SHT_NOTE"
	.sectionflags	@"SHF_NOTE_NV_TKINFO"
	.tkinfo
        /*0018*/ 	.word	0x00000081
        /*0030*/ 	.string	""
        /*0030*/ 	.string	"ptxas-blackwell"
        /*0030*/ 	.string	"Cuda compilation tools, release 12.9, V12.9.86"
        /*0030*/ 	.string	"Build cuda_12.9.r12.9/compiler.36037853_0"
        /*0030*/ 	.string	"-v  -suppress-debug-info  -lineinfo  -arch sm_100a "



//--------------------- .note.nv.cuver            --------------------------
	.section	.note.nv.cuver,"",@"SHT_NOTE"
	.sectionflags	@"SHF_NOTE_NV_CUVER"
        /*0018*/ 	.short	0x0001
        /*001a*/ 	.short	0x0064
        /*001c*/ 	.short	0x0001
        /*001e*/ 	.short	0x0000
        /*0020*/ 	.short	0x0001
        /*0022*/ 	.short	0x0000


//--------------------- .nv.info                  --------------------------
	.section	.nv.info,"",@"SHT_CUDA_INFO"
	.align	4


	//----- nvinfo : EIATTR_REGCOUNT
	.align		4
        /*0000*/ 	.byte	0x04, 0x2f
        /*0002*/ 	.short	(.L_1 - .L_0)
	.align		4
.L_0:
        /*0004*/ 	.word	index@(matmul_kernel)
        /*0008*/ 	.word	0x00000080


	//----- nvinfo : EIATTR_FRAME_SIZE
	.align		4
.L_1:
        /*000c*/ 	.byte	0x04, 0x11
        /*000e*/ 	.short	(.L_3 - .L_2)
	.align		4
.L_2:
        /*0010*/ 	.word	index@(matmul_kernel)
        /*0014*/ 	.word	0x00000108


	//----- nvinfo : EIATTR_MIN_STACK_SIZE
	.align		4
.L_3:
        /*0018*/ 	.byte	0x04, 0x12
        /*001a*/ 	.short	(.L_5 - .L_4)
	.align		4
.L_4:
        /*001c*/ 	.word	index@(matmul_kernel)
        /*0020*/ 	.word	0x00000108
.L_5:


//--------------------- .nv.info.matmul_kernel    --------------------------
	.section	.nv.info.matmul_kernel,"",@"SHT_CUDA_INFO"
	.sectionflags	@""
	.align	4


	//----- nvinfo : EIATTR_CUDA_API_VERSION
	.align		4
        /*0000*/ 	.byte	0x04, 0x37
        /*0002*/ 	.short	(.L_7 - .L_6)
.L_6:
        /*0004*/ 	.word	0x00000081


	//----- nvinfo : EIATTR_KPARAM_INFO
	.align		4
.L_7:
        /*0008*/ 	.byte	0x04, 0x17
        /*000a*/ 	.short	(.L_9 - .L_8)
.L_8:
        /*000c*/ 	.word	0x00000000
        /*0010*/ 	.short	0x000d
        /*0012*/ 	.short	0x0048
        /*0014*/ 	.byte	0x00, 0xf4, 0x21, 0x00


	//----- nvinfo : EIATTR_KPARAM_INFO
	.align		4
.L_9:
        /*0018*/ 	.byte	0x04, 0x17
        /*001a*/ 	.short	(.L_11 - .L_10)
.L_10:
        /*001c*/ 	.word	0x00000000
        /*0020*/ 	.short	0x000c
        /*0022*/ 	.short	0x0040
        /*0024*/ 	.byte	0x00, 0xf4, 0x21, 0x00


	//----- nvinfo : EIATTR_KPARAM_INFO
	.align		4
.L_11:
        /*0028*/ 	.byte	0x04, 0x17
        /*002a*/ 	.short	(.L_13 - .L_12)
.L_12:
        /*002c*/ 	.word	0x00000000
        /*0030*/ 	.short	0x000b
        /*0032*/ 	.short	0x0038
        /*0034*/ 	.byte	0x00, 0xf0, 0x11, 0x00


	//----- nvinfo : EIATTR_KPARAM_INFO
	.align		4
.L_13:
        /*0038*/ 	.byte	0x04, 0x17
        /*003a*/ 	.short	(.L_15 - .L_14)
.L_14:
        /*003c*/ 	.word	0x00000000
        /*0040*/ 	.short	0x000a
        /*0042*/ 	.short	0x0034
        /*0044*/ 	.byte	0x00, 0xf0, 0x11, 0x00


	//----- nvinfo : EIATTR_KPARAM_INFO
	.align		4
.L_15:
        /*0048*/ 	.byte	0x04, 0x17
        /*004a*/ 	.short	(.L_17 - .L_16)
.L_16:
        /*004c*/ 	.word	0x00000000
        /*0050*/ 	.short	0x0009
        /*0052*/ 	.short	0x0030
        /*0054*/ 	.byte	0x00, 0xf0, 0x11, 0x00


	//----- nvinfo : EIATTR_KPARAM_INFO
	.align		4
.L_17:
        /*0058*/ 	.byte	0x04, 0x17
        /*005a*/ 	.short	(.L_19 - .L_18)
.L_18:
        /*005c*/ 	.word	0x00000000
        /*0060*/ 	.short	0x0008
        /*0062*/ 	.short	0x002c
        /*0064*/ 	.byte	0x00, 0xf0, 0x11, 0x00


	//----- nvinfo : EIATTR_KPARAM_INFO
	.align		4
.L_19:
        /*0068*/ 	.byte	0x04, 0x17
        /*006a*/ 	.short	(.L_21 - .L_20)
.L_20:
        /*006c*/ 	.word	0x00000000
        /*0070*/ 	.short	0x0007
        /*0072*/ 	.short	0x0028
        /*0074*/ 	.byte	0x00, 0xf0, 0x11, 0x00


	//----- nvinfo : EIATTR_KPARAM_INFO
	.align		4
.L_21:
        /*0078*/ 	.byte	0x04, 0x17
        /*007a*/ 	.short	(.L_23 - .L_22)
.L_22:
        /*007c*/ 	.word	0x00000000
        /*0080*/ 	.short	0x0006
        /*0082*/ 	.short	0x0024
        /*0084*/ 	.byte	0x00, 0xf0, 0x11, 0x00


	//----- nvinfo : EIATTR_KPARAM_INFO
	.align		4
.L_23:
        /*0088*/ 	.byte	0x04, 0x17
        /*008a*/ 	.short	(.L_25 - .L_24)
.L_24:
        /*008c*/ 	.word	0x00000000
        /*0090*/ 	.short	0x0005
        /*0092*/ 	.short	0x0020
        /*0094*/ 	.byte	0x00, 0xf0, 0x11, 0x00


	//----- nvinfo : EIATTR_KPARAM_INFO
	.align		4
.L_25:
        /*0098*/ 	.byte	0x04, 0x17
        /*009a*/ 	.short	(.L_27 - .L_26)
.L_26:
        /*009c*/ 	.word	0x00000000
        /*00a0*/ 	.short	0x0004
        /*00a2*/ 	.short	0x001c
        /*00a4*/ 	.byte	0x00, 0xf0, 0x11, 0x00


	//----- nvinfo : EIATTR_KPARAM_INFO
	.align		4
.L_27:
        /*00a8*/ 	.byte	0x04, 0x17
        /*00aa*/ 	.short	(.L_29 - .L_28)
.L_28:
        /*00ac*/ 	.word	0x00000000
        /*00b0*/ 	.short	0x0003
        /*00b2*/ 	.short	0x0018
        /*00b4*/ 	.byte	0x00, 0xf0, 0x11, 0x00


	//----- nvinfo : EIATTR_KPARAM_INFO
	.align		4
.L_29:
        /*00b8*/ 	.byte	0x04, 0x17
        /*00ba*/ 	.short	(.L_31 - .L_30)
.L_30:
        /*00bc*/ 	.word	0x00000000
        /*00c0*/ 	.short	0x0002
        /*00c2*/ 	.short	0x0010
        /*00c4*/ 	.byte	0x00, 0xf4, 0x21, 0x00


	//----- nvinfo : EIATTR_KPARAM_INFO
	.align		4
.L_31:
        /*00c8*/ 	.byte	0x04, 0x17
        /*00ca*/ 	.short	(.L_33 - .L_32)
.L_32:
        /*00cc*/ 	.word	0x00000000
        /*00d0*/ 	.short	0x0001
        /*00d2*/ 	.short	0x0008
        /*00d4*/ 	.byte	0x00, 0xf4, 0x21, 0x00


	//----- nvinfo : EIATTR_KPARAM_INFO
	.align		4
.L_33:
        /*00d8*/ 	.byte	0x04, 0x17
        /*00da*/ 	.short	(.L_35 - .L_34)
.L_34:
        /*00dc*/ 	.word	0x00000000
        /*00e0*/ 	.short	0x0000
        /*00e2*/ 	.short	0x0000
        /*00e4*/ 	.byte	0x00, 0xf4, 0x21, 0x00


	//----- nvinfo : EIATTR_SPARSE_MMA_MASK
	.align		4
.L_35:
        /*00e8*/ 	.byte	0x03, 0x50
        /*00ea*/ 	.short	0x0000


	//----- nvinfo : EIATTR_MAXREG_COUNT
	.align		4
        /*00ec*/ 	.byte	0x03, 0x1b
        /*00ee*/ 	.short	0x0080


	//----- nvinfo : EIATTR_NUM_BARRIERS
	.align		4
        /*00f0*/ 	.byte	0x02, 0x4c
        /*00f2*/ 	.byte	0x01
	.zero		1


	//----- nvinfo : EIATTR_ANNOTATIONS
	.align		4
        /*00f4*/ 	.byte	0x04, 0x55
        /*00f6*/ 	.short	(.L_37 - .L_36)


	//   ....[0]....
.L_36:
        /*00f8*/ 	.word	0x00000001
        /*00fc*/ 	.byte	0x70, 0x06, 0x00, 0x00, 0x01, 0x00, 0x00, 0x00, 0xf0, 0x06, 0x00, 0x00, 0x01, 0x00, 0x00, 0x00
        /* <DEDUP_REMOVED lines=72> */
        /*058c*/ 	.byte	0xd0, 0x77, 0x00, 0x00


	//----- nvinfo : EIATTR_VRC_CTA_INIT_COUNT
	.align		4
.L_37:
        /*0590*/ 	.byte	0x02, 0x4a
	.zero		1
	.zero		1


	//----- nvinfo : EIATTR_EXIT_INSTR_OFFSETS
	.align		4
        /*0594*/ 	.byte	0x04, 0x1c
        /*0596*/ 	.short	(.L_39 - .L_38)


	//   ....[0]....
.L_38:
        /*0598*/ 	.word	0x00007ad0


	//   ....[1]....
        /*059c*/ 	.word	0x00007af0


	//----- nvinfo : EIATTR_REQNTID
	.align		4
.L_39:
        /*05a0*/ 	.byte	0x04, 0x10
        /*05a2*/ 	.short	(.L_41 - .L_40)
.L_40:
        /*05a4*/ 	.word	0x00000200
        /*05a8*/ 	.word	0x00000001
        /*05ac*/ 	.word	0x00000001


	//----- nvinfo : EIATTR_CBANK_PARAM_SIZE
	.align		4
.L_41:
        /*05b0*/ 	.byte	0x03, 0x19
        /*05b2*/ 	.short	0x0050


	//----- nvinfo : EIATTR_PARAM_CBANK
	.align		4
        /*05b4*/ 	.byte	0x04, 0x0a
        /*05b6*/ 	.short	(.L_43 - .L_42)
	.align		4
.L_42:
        /*05b8*/ 	.word	index@(.nv.constant0.matmul_kernel)
        /*05bc*/ 	.short	0x0380
        /*05be*/ 	.short	0x0050


	//----- nvinfo : EIATTR_SW_WAR
	.align		4
.L_43:
        /*05c0*/ 	.byte	0x04, 0x36
        /*05c2*/ 	.short	(.L_45 - .L_44)
.L_44:
        /*05c4*/ 	.word	0x00000008
.L_45:


//--------------------- .nv.compat                --------------------------
	.section	.nv.compat,"",@"SHT_CUDA_COMPAT_INFO"
	.align	4
        /*0000*/ 	.byte	0x02, 0x02, 0x01, 0x00, 0x02, 0x05, 0x05, 0x00, 0x02, 0x03, 0x00, 0x00, 0x02, 0x06, 0x01, 0x00


//--------------------- .nv.callgraph             --------------------------
	.section	.nv.callgraph,"",@"SHT_CUDA_CALLGRAPH"
	.align	4
	.sectionentsize	8
	.align		4
        /*0000*/ 	.word	0x00000000
	.align		4
        /*0004*/ 	.word	0xffffffff
	.align		4
        /*0008*/ 	.word	0x00000000
	.align		4
        /*000c*/ 	.word	0xfffffffe
	.align		4
        /*0010*/ 	.word	0x00000000
	.align		4
        /*0014*/ 	.word	0xfffffffd
	.align		4
        /*0018*/ 	.word	0x00000000
	.align		4
        /*001c*/ 	.word	0xfffffffc


//--------------------- .text.matmul_kernel       --------------------------
	.section	.text.matmul_kernel,"ax",@progbits
	.align	128
        .global         matmul_kernel
        .type           matmul_kernel,@function
        .size           matmul_kernel,(.L_x_4 - matmul_kernel)
        .other          matmul_kernel,@"STO_CUDA_ENTRY STV_DEFAULT"
matmul_kernel:
.text.matmul_kernel:
[----:B------:R-:W1:Y:S08]  /*0000*/  LDC R1, c[0x0][0x37c] ;  /* 0x0000df00ff017b82 */ /* 0x000e700000000800 */
[----:B------:R-:W2:Y:S01]  /*0010*/  LDC.64 R12, c[0x0][0x398] ;  /* 0x0000e600ff0c7b82 */ /* 0x000ea20000000a00 */
[----:B------:R-:W3:Y:S01]  /*0020*/  S2R R5, SR_CTAID.X ;  /* 0x0000000000057919 */ /* 0x000ee20000002500 */
[----:B------:R-:W4:Y:S01]  /*0030*/  LDCU.128 UR12, c[0x0][0x3a0] ;  /* 0x00007400ff0c77ac */ /* 0x000f220008000c00 */
[----:B-1----:R-:W-:Y:S01]  /*0040*/  VIADD R1, R1, 0xfffffef8 ;  /* 0xfffffef801017836 */ /* 0x002fe20000000000 */
[----:B------:R-:W1:Y:S01]  /*0050*/  S2R R24, SR_TID.X ;  /* 0x0000000000187919 */ /* 0x000e620000002100 */
[----:B------:R-:W1:Y:S03]  /*0060*/  LDCU.128 UR20, c[0x0][0x380] ;  /* 0x00007000ff1477ac */ /* 0x000e660008000c00 */
[----:B------:R-:W1:Y:S01]  /*0070*/  S2UR UR8, SR_CgaCtaId ;  /* 0x00000000000879c3 */ /* 0x000e620000008800 */
[----:B------:R-:W1:Y:S01]  /*0080*/  LDCU UR6, c[0x0][0x3b0] ;  /* 0x00007600ff0677ac */ /* 0x000e620008000800 */
[----:B------:R-:W1:Y:S01]  /*0090*/  LDCU.64 UR16, c[0x0][0x358] ;  /* 0x00006b00ff1077ac */ /* 0x000e620008000a00 */
[----:B----4-:R-:W-:Y:S01]  /*00a0*/  UIADD3 UR5, UPT, UPT, UR12, 0x3f, URZ ;  /* 0x0000003f0c057890 */ /* 0x010fe2000fffe0ff */
[----:B------:R-:W-:-:S02]  /*00b0*/  IMAD.U32 R122, RZ, RZ, UR14 ;  /* 0x0000000eff7a7e24 */ /* 0x000fc4000f8e00ff */
[----:B--2---:R-:W-:Y:S01]  /*00c0*/  VIADD R0, R13, 0xff ;  /* 0x000000ff0d007836 */ /* 0x004fe20000000000 */
[----:B------:R-:W-:-:S04]  /*00d0*/  UISETP.GT.AND UP0, UPT, UR5, 0x3f, UPT ;  /* 0x0000003f0500788c */ /* 0x000fc8000bf04270 */
[----:B------:R-:W-:Y:S01]  /*00e0*/  SHF.R.S32.HI R3, RZ, 0x1f, R0 ;  /* 0x0000001fff037819 */ /* 0x000fe20000011400 */
[----:B------:R-:W-:-:S03]  /*00f0*/  USEL UR4, URZ, 0x4, !UP0 ;  /* 0x00000004ff047887 */ /* 0x000fc6000c000000 */
[----:B------:R-:W-:Y:S02]  /*0100*/  LEA.HI R3, R3, R0, RZ, 0x8 ;  /* 0x0000000003037211 */ /* 0x000fe400078f40ff */
[----:B---3--:R-:W-:Y:S01]  /*0110*/  IABS R8, R5 ;  /* 0x0000000500087213 */ /* 0x008fe20000000000 */
[----:B------:R-:W-:Y:S01]  /*0120*/  IMAD.U32 R123, RZ, RZ, UR4 ;  /* 0x00000004ff7b7e24 */ /* 0x000fe2000f8e00ff */
[----:B------:R-:W-:Y:S01]  /*0130*/  SHF.R.S32.HI R3, RZ, 0x8, R3 ;  /* 0x00000008ff037819 */ /* 0x000fe20000011403 */
[----:B------:R-:W-:Y:S01]  /*0140*/  UMOV UR4, 0x400 ;  /* 0x0000040000047882 */ /* 0x000fe20000000000 */
[----:B-1----:R-:W-:Y:S01]  /*0150*/  LOP3.LUT R20, R24, 0x3f, RZ, 0xc0, !PT ;  /* 0x0000003f18147812 */ /* 0x002fe200078ec0ff */
[----:B------:R-:W-:Y:S01]  /*0160*/  ULEA UR8, UR8, UR4, 0x18 ;  /* 0x0000000408087291 */ /* 0x000fe2000f8ec0ff */
[----:B------:R-:W-:Y:S01]  /*0170*/  SHF.R.U32.HI R71, RZ, 0x1, R24 ;  /* 0x00000001ff477819 */ /* 0x000fe20000011618 */
[----:B------:R-:W-:-:S05]  /*0180*/  IMAD.SHL.U32 R4, R3, 0x8, RZ ;  /* 0x0000000803047824 */ /* 0x000fca00078e00ff */
[-C--:B------:R-:W-:Y:S02]  /*0190*/  IABS R7, R4.reuse ;  /* 0x0000000400077213 */ /* 0x080fe40000000000 */
[----:B------:R-:W-:Y:S02]  /*01a0*/  IABS R10, R4 ;  /* 0x00000004000a7213 */ /* 0x000fe40000000000 */
[----:B------:R-:W1:Y:S08]  /*01b0*/  I2F.RP R0, R7 ;  /* 0x0000000700007306 */ /* 0x000e700000209400 */
[----:B-1----:R-:W1:Y:S02]  /*01c0*/  MUFU.RCP R0, R0 ;  /* 0x0000000000007308 */ /* 0x002e640000001000 */
[----:B-1----:R-:W-:-:S02]  /*01d0*/  VIADD R2, R0, 0xffffffe ;  /* 0x0ffffffe00027836 */ /* 0x002fc40000000000 */
[----:B------:R-:W-:-:S04]  /*01e0*/  IMAD.MOV R0, RZ, RZ, -R10 ;  /* 0x000000ffff007224 */ /* 0x000fc800078e0a0a */
[----:B------:R1:W2:Y:S02]  /*01f0*/  F2I.FTZ.U32.TRUNC.NTZ R3, R2 ;  /* 0x0000000200037305 */ /* 0x0002a4000021f000 */
[----:B-1----:R-:W-:Y:S02]  /*0200*/  IMAD.MOV.U32 R2, RZ, RZ, RZ ;  /* 0x000000ffff027224 */ /* 0x002fe400078e00ff */
[----:B--2---:R-:W-:-:S04]  /*0210*/  IMAD.MOV R6, RZ, RZ, -R3 ;  /* 0x000000ffff067224 */ /* 0x004fc800078e0a03 */
[----:B------:R-:W-:Y:S02]  /*0220*/  IMAD R9, R6, R7, RZ ;  /* 0x0000000706097224 */ /* 0x000fe400078e02ff */
[----:B------:R-:W-:Y:S02]  /*0230*/  IMAD.MOV.U32 R6, RZ, RZ, R8 ;  /* 0x000000ffff067224 */ /* 0x000fe400078e0008 */
[----:B------:R-:W-:-:S06]  /*0240*/  IMAD.HI.U32 R3, R3, R9, R2 ;  /* 0x0000000903037227 */ /* 0x000fcc00078e0002 */
[----:B------:R-:W-:-:S04]  /*0250*/  IMAD.HI.U32 R3, R3, R6, RZ ;  /* 0x0000000603037227 */ /* 0x000fc800078e00ff */
[----:B------:R-:W-:-:S05]  /*0260*/  IMAD R0, R3, R0, R6 ;  /* 0x0000000003007224 */ /* 0x000fca00078e0206 */
[----:B------:R-:W-:-:S13]  /*0270*/  ISETP.GT.U32.AND P1, PT, R7, R0, PT ;  /* 0x000000000700720c */ /* 0x000fda0003f24070 */
[----:B------:R-:W-:Y:S02]  /*0280*/  @!P1 IMAD.IADD R0, R0, 0x1, -R7 ;  /* 0x0000000100009824 */ /* 0x000fe400078e0a07 */
[----:B------:R-:W-:Y:S01]  /*0290*/  @!P1 VIADD R3, R3, 0x1 ;  /* 0x0000000103039836 */ /* 0x000fe20000000000 */
[----:B------:R-:W-:Y:S02]  /*02a0*/  ISETP.NE.AND P1, PT, R4, RZ, PT ;  /* 0x000000ff0400720c */ /* 0x000fe40003f25270 */
[----:B------:R-:W-:Y:S02]  /*02b0*/  ISETP.GE.U32.AND P0, PT, R0, R7, PT ;  /* 0x000000070000720c */ /* 0x000fe40003f06070 */
[----:B------:R-:W-:-:S04]  /*02c0*/  LOP3.LUT R0, R5, R4, RZ, 0x3c, !PT ;  /* 0x0000000405007212 */ /* 0x000fc800078e3cff */
[----:B------:R-:W-:Y:S01]  /*02d0*/  ISETP.GE.AND P2, PT, R0, RZ, PT ;  /* 0x000000ff0000720c */ /* 0x000fe20003f46270 */
[----:B------:R-:W-:-:S06]  /*02e0*/  VIADD R0, R12, 0x3f ;  /* 0x0000003f0c007836 */ /* 0x000fcc0000000000 */
[----:B------:R-:W-:-:S04]  /*02f0*/  @P0 VIADD R3, R3, 0x1 ;  /* 0x0000000103030836 */ /* 0x000fc80000000000 */
[----:B------:R-:W-:Y:S01]  /*0300*/  IMAD.MOV.U32 R2, RZ, RZ, R3 ;  /* 0x000000ffff027224 */ /* 0x000fe200078e0003 */
[----:B------:R-:W-:-:S03]  /*0310*/  SHF.R.S32.HI R3, RZ, 0x1f, R0 ;  /* 0x0000001fff037819 */ /* 0x000fc60000011400 */
[----:B------:R-:W-:Y:S01]  /*0320*/  @!P2 IMAD.MOV R2, RZ, RZ, -R2 ;  /* 0x000000ffff02a224 */ /* 0x000fe200078e0a02 */
[----:B------:R-:W-:Y:S02]  /*0330*/  @!P1 LOP3.LUT R2, RZ, R4, RZ, 0x33, !PT ;  /* 0x00000004ff029212 */ /* 0x000fe400078e33ff */
[----:B------:R-:W-:-:S03]  /*0340*/  LEA.HI R3, R3, R0, RZ, 0x6 ;  /* 0x0000000003037211 */ /* 0x000fc600078f30ff */
[----:B------:R-:W-:Y:S02]  /*0350*/  IMAD.SHL.U32 R16, R2, 0x8, RZ ;  /* 0x0000000802107824 */ /* 0x000fe400078e00ff */
[----:B------:R-:W-:-:S03]  /*0360*/  IMAD.MOV R2, RZ, RZ, -R2 ;  /* 0x000000ffff027224 */ /* 0x000fc600078e0a02 */
[----:B------:R-:W-:Y:S01]  /*0370*/  LEA.HI.SX32 R3, R3, -R16, 0x1a ;  /* 0x8000001003037211 */ /* 0x000fe200078fd2ff */
[----:B------:R-:W-:Y:S02]  /*0380*/  IMAD R17, R4, R2, R5 ;  /* 0x0000000204117224 */ /* 0x000fe400078e0205 */
[----:B------:R-:W-:Y:S01]  /*0390*/  IMAD.MOV.U32 R2, RZ, RZ, RZ ;  /* 0x000000ffff027224 */ /* 0x000fe200078e00ff */
[----:B------:R-:W-:Y:S02]  /*03a0*/  VIMNMX R10, PT, PT, R3, 0x8, PT ;  /* 0x00000008030a7848 */ /* 0x000fe40003fe0100 */
[----:B------:R-:W-:Y:S02]  /*03b0*/  IABS R4, R17 ;  /* 0x0000001100047213 */ /* 0x000fe40000000000 */
[----:B------:R-:W-:-:S04]  /*03c0*/  IABS R7, R10 ;  /* 0x0000000a00077213 */ /* 0x000fc80000000000 */
[----:B------:R-:W1:Y:S08]  /*03d0*/  I2F.RP R0, R7 ;  /* 0x0000000700007306 */ /* 0x000e700000209400 */
[----:B-1----:R-:W1:Y:S02]  /*03e0*/  MUFU.RCP R0, R0 ;  /* 0x0000000000007308 */ /* 0x002e640000001000 */
[----:B-1----:R-:W-:Y:S01]  /*03f0*/  VIADD R3, R0, 0xffffffe ;  /* 0x0ffffffe00037836 */ /* 0x002fe20000000000 */
[----:B------:R-:W-:-:S05]  /*0400*/  IABS R0, R13 ;  /* 0x0000000d00007213 */ /* 0x000fca0000000000 */
[----:B------:R-:W1:Y:S08]  /*0410*/  I2F.RP R8, R0 ;  /* 0x0000000000087306 */ /* 0x000e700000209400 */
[----:B------:R-:W2:Y:S08]  /*0420*/  F2I.FTZ.U32.TRUNC.NTZ R3, R3 ;  /* 0x0000000300037305 */ /* 0x000eb0000021f000 */
[----:B-1----:R-:W1:Y:S01]  /*0430*/  MUFU.RCP R8, R8 ;  /* 0x0000000800087308 */ /* 0x002e620000001000 */
[----:B--2---:R-:W-:-:S04]  /*0440*/  IMAD.MOV R6, RZ, RZ, -R3 ;  /* 0x000000ffff067224 */ /* 0x004fc800078e0a03 */
[----:B------:R-:W-:Y:S01]  /*0450*/  IMAD R5, R6, R7, RZ ;  /* 0x0000000706057224 */ /* 0x000fe200078e02ff */
[----:B------:R-:W-:-:S03]  /*0460*/  IABS R6, R10 ;  /* 0x0000000a00067213 */ /* 0x000fc60000000000 */
[----:B------:R-:W-:Y:S01]  /*0470*/  IMAD.HI.U32 R2, R3, R5, R2 ;  /* 0x0000000503027227 */ /* 0x000fe200078e0002 */
[----:B------:R-:W-:-:S03]  /*0480*/  IABS R3, R12 ;  /* 0x0000000c00037213 */ /* 0x000fc60000000000 */
[----:B------:R-:W-:Y:S02]  /*0490*/  IMAD.MOV.U32 R5, RZ, RZ, R4 ;  /* 0x000000ffff057224 */ /* 0x000fe400078e0004 */
[----:B------:R-:W-:Y:S02]  /*04a0*/  IMAD.MOV R4, RZ, RZ, -R6 ;  /* 0x000000ffff047224 */ /* 0x000fe400078e0a06 */
[----:B------:R-:W-:-:S04]  /*04b0*/  IMAD.HI.U32 R2, R2, R5, RZ ;  /* 0x0000000502027227 */ /* 0x000fc800078e00ff */
[----:B------:R-:W-:Y:S02]  /*04c0*/  IMAD R4, R2, R4, R5 ;  /* 0x0000000402047224 */ /* 0x000fe400078e0205 */
[----:B------:R-:W2:Y:S01]  /*04d0*/  I2F.RP R5, R3 ;  /* 0x0000000300057306 */ /* 0x000ea20000209400 */
[----:B-1----:R-:W-:Y:S01]  /*04e0*/  VIADD R6, R8, 0xffffffe ;  /* 0x0ffffffe08067836 */ /* 0x002fe20000000000 */
[----:B------:R-:W-:Y:S02]  /*04f0*/  SHF.R.U32.HI R8, RZ, 0x6, R24 ;  /* 0x00000006ff087819 */ /* 0x000fe40000011618 */
[----:B------:R-:W-:Y:S02]  /*0500*/  ISETP.GT.U32.AND P1, PT, R7, R4, PT ;  /* 0x000000040700720c */ /* 0x000fe40003f24070 */
[----:B------:R-:W-:-:S05]  /*0510*/  SGXT.U32 R30, R8, 0x3 ;  /* 0x00000003081e781a */ /* 0x000fca0000000000 */
[----:B------:R-:W-:Y:S01]  /*0520*/  IMAD R125, R30, UR14, RZ ;  /* 0x0000000e1e7d7c24 */ /* 0x000fe2000f8e02ff */
[----:B--2---:R-:W1:Y:S05]  /*0530*/  MUFU.RCP R5, R5 ;  /* 0x0000000500057308 */ /* 0x004e6a0000001000 */
[----:B------:R-:W-:Y:S02]  /*0540*/  @!P1 IMAD.IADD R4, R4, 0x1, -R7 ;  /* 0x0000000104049824 */ /* 0x000fe400078e0a07 */
[----:B------:R-:W-:Y:S01]  /*0550*/  @!P1 VIADD R2, R2, 0x1 ;  /* 0x0000000102029836 */ /* 0x000fe20000000000 */
[----:B------:R-:W-:Y:S02]  /*0560*/  ISETP.NE.AND P1, PT, R10, RZ, PT ;  /* 0x000000ff0a00720c */ /* 0x000fe40003f25270 */
[----:B------:R-:W-:-:S02]  /*0570*/  ISETP.GE.U32.AND P0, PT, R4, R7, PT ;  /* 0x000000070400720c */ /* 0x000fc40003f06070 */
[----:B------:R-:W-:Y:S01]  /*0580*/  LOP3.LUT R4, R17, R10, RZ, 0x3c, !PT ;  /* 0x0000000a11047212 */ /* 0x000fe200078e3cff */
[----:B------:R2:W3:Y:S03]  /*0590*/  F2I.FTZ.U32.TRUNC.NTZ R7, R6 ;  /* 0x0000000600077305 */ /* 0x0004e6000021f000 */
[----:B------:R-:W-:Y:S01]  /*05a0*/  ISETP.GE.AND P2, PT, R4, RZ, PT ;  /* 0x000000ff0400720c */ /* 0x000fe20003f46270 */
[----:B-1----:R-:W-:Y:S02]  /*05b0*/  VIADD R4, R5, 0xffffffe ;  /* 0x0ffffffe05047836 */ /* 0x002fe40000000000 */
[----:B--2---:R-:W-:-:S04]  /*05c0*/  IMAD.MOV.U32 R6, RZ, RZ, RZ ;  /* 0x000000ffff067224 */ /* 0x004fc800078e00ff */
[----:B------:R-:W-:Y:S01]  /*05d0*/  @P0 VIADD R2, R2, 0x1 ;  /* 0x0000000102020836 */ /* 0x000fe20000000000 */
[----:B------:R-:W1:Y:S01]  /*05e0*/  F2I.FTZ.U32.TRUNC.NTZ R5, R4 ;  /* 0x0000000400057305 */ /* 0x000e62000021f000 */
[----:B---3--:R-:W-:-:S04]  /*05f0*/  IMAD.MOV R9, RZ, RZ, -R7 ;  /* 0x000000ffff097224 */ /* 0x008fc800078e0a07 */
[----:B------:R-:W-:Y:S01]  /*0600*/  @!P2 IMAD.MOV R2, RZ, RZ, -R2 ;  /* 0x000000ffff02a224 */ /* 0x000fe200078e0a02 */
[----:B------:R-:W-:Y:S01]  /*0610*/  @!P1 LOP3.LUT R2, RZ, R10, RZ, 0x33, !PT ;  /* 0x0000000aff029212 */ /* 0x000fe200078e33ff */
[----:B------:R-:W-:-:S03]  /*0620*/  IMAD R9, R9, R0, RZ ;  /* 0x0000000009097224 */ /* 0x000fc600078e02ff */
[----:B------:R-:W-:Y:S01]  /*0630*/  PRMT R81, R30, 0x6540, R2 ;  /* 0x000065401e517816 */ /* 0x000fe20000000002 */
[----:B------:R-:W-:Y:S02]  /*0640*/  IMAD.SHL.U32 R8, R2, 0x100, RZ ;  /* 0x0000010002087824 */ /* 0x000fe400078e00ff */
[----:B------:R-:W-:Y:S01]  /*0650*/  IMAD.HI.U32 R6, R7, R9, R6 ;  /* 0x0000000907067227 */ /* 0x000fe200078e0006 */
[----:B------:R-:W-:Y:S01]  /*0660*/  IABS R11, R81 ;  /* 0x00000051000b7213 */ /* 0x000fe20000000000 */
[----:B------:R-:W-:Y:S01]  /*0670*/  STL [R1+0x24], R81 ;  /* 0x0000245101007387 */ /* 0x000fe20000100800 */
[C-C-:B------:R-:W-:Y:S01]  /*0680*/  LOP3.LUT R80, R8.reuse, 0x8, R30.reuse, 0xfe, !PT ;  /* 0x0000000808507812 */ /* 0x140fe200078efe1e */
[----:B-1----:R-:W-:Y:S01]  /*0690*/  IMAD.MOV R14, RZ, RZ, -R5 ;  /* 0x000000ffff0e7224 */ /* 0x002fe200078e0a05 */
[----:B------:R-:W-:Y:S01]  /*06a0*/  LOP3.LUT R77, R8, 0x20, R30, 0xfe, !PT ;  /* 0x00000020084d7812 */ /* 0x000fe200078efe1e */
[----:B------:R-:W-:Y:S01]  /*06b0*/  IMAD.MOV R7, RZ, RZ, -R2 ;  /* 0x000000ffff077224 */ /* 0x000fe200078e0a02 */
[----:B------:R-:W-:Y:S01]  /*06c0*/  IABS R15, R80 ;  /* 0x00000050000f7213 */ /* 0x000fe20000000000 */
[----:B------:R-:W-:Y:S01]  /*06d0*/  IMAD.HI.U32 R2, R6, R11, RZ ;  /* 0x0000000b06027227 */ /* 0x000fe200078e00ff */
[----:B------:R-:W-:Y:S01]  /*06e0*/  LOP3.LUT R75, R8, 0x30, R30, 0xfe, !PT ;  /* 0x00000030084b7812 */ /* 0x000fe200078efe1e */
[----:B------:R1:W-:Y:S01]  /*06f0*/  STL [R1+0x90], R80 ;  /* 0x0000905001007387 */ /* 0x0003e20000100800 */
[----:B------:R-:W-:Y:S01]  /*0700*/  IABS R21, R77 ;  /* 0x0000004d00157213 */ /* 0x000fe20000000000 */
[----:B------:R-:W-:Y:S01]  /*0710*/  IMAD.HI.U32 R4, R6, R15, RZ ;  /* 0x0000000f06047227 */ /* 0x000fe200078e00ff */
[----:B------:R-:W-:-:S02]  /*0720*/  IABS R25, R75 ;  /* 0x0000004b00197213 */ /* 0x000fc40000000000 */
[C---:B------:R-:W-:Y:S01]  /*0730*/  LOP3.LUT R68, R81.reuse, 0x50, RZ, 0xfc, !PT ;  /* 0x0000005051447812 */ /* 0x040fe200078efcff */
[----:B------:R-:W-:Y:S01]  /*0740*/  IMAD R9, R14, R3, RZ ;  /* 0x000000030e097224 */ /* 0x000fe200078e02ff */
[C---:B------:R-:W-:Y:S01]  /*0750*/  LOP3.LUT R58, R81.reuse, 0x78, RZ, 0xfc, !PT ;  /* 0x00000078513a7812 */ /* 0x040fe200078efcff */
[----:B------:R-:W-:Y:S01]  /*0760*/  IMAD.MOV R14, RZ, RZ, -R4 ;  /* 0x000000ffff0e7224 */ /* 0x000fe200078e0a04 */
[----:B------:R-:W-:Y:S01]  /*0770*/  IABS R27, R68 ;  /* 0x00000044001b7213 */ /* 0x000fe20000000000 */
[----:B------:R-:W-:Y:S01]  /*0780*/  IMAD R7, R10, R7, R17 ;  /* 0x000000070a077224 */ /* 0x000fe200078e0211 */
[----:B------:R-:W-:Y:S01]  /*0790*/  IABS R37, R58 ;  /* 0x0000003a00257213 */ /* 0x000fe20000000000 */
[----:B------:R-:W-:Y:S01]  /*07a0*/  IMAD.MOV.U32 R4, RZ, RZ, RZ ;  /* 0x000000ffff047224 */ /* 0x000fe200078e00ff */
[C---:B------:R-:W-:Y:S01]  /*07b0*/  LOP3.LUT R48, R81.reuse, 0xa0, RZ, 0xfc, !PT ;  /* 0x000000a051307812 */ /* 0x040fe200078efcff */
[----:B------:R-:W-:Y:S01]  /*07c0*/  IMAD.MOV R10, RZ, RZ, -R2 ;  /* 0x000000ffff0a7224 */ /* 0x000fe200078e0a02 */
[----:B------:R-:W-:Y:S01]  /*07d0*/  LOP3.LUT R38, R81, 0xc8, RZ, 0xfc, !PT ;  /* 0x000000c851267812 */ /* 0x000fe200078efcff */
[----:B------:R-:W-:Y:S01]  /*07e0*/  IMAD.HI.U32 R2, R5, R9, R4 ;  /* 0x0000000905027227 */ /* 0x000fe200078e0004 */
[----:B------:R-:W-:-:S02]  /*07f0*/  IABS R47, R48 ;  /* 0x00000030002f7213 */ /* 0x000fc40000000000 */
[----:B------:R-:W-:Y:S01]  /*0800*/  IABS R57, R38 ;  /* 0x0000002600397213 */ /* 0x000fe20000000000 */
[----:B------:R-:W-:Y:S01]  /*0810*/  IMAD R5, R0, R10, R11 ;  /* 0x0000000a00057224 */ /* 0x000fe200078e020b */
[--C-:B------:R-:W-:Y:S01]  /*0820*/  LOP3.LUT R78, R8, 0x18, R30.reuse, 0xfe, !PT ;  /* 0x00000018084e7812 */ /* 0x100fe200078efe1e */
[----:B------:R-:W-:Y:S01]  /*0830*/  IMAD.HI.U32 R11, R6, R21, RZ ;  /* 0x00000015060b7227 */ /* 0x000fe200078e00ff */
[C---:B------:R-:W-:Y:S02]  /*0840*/  LOP3.LUT R26, R81.reuse, 0xf8, RZ, 0xfc, !PT ;  /* 0x000000f8511a7812 */ /* 0x040fe400078efcff */
[--C-:B------:R-:W-:Y:S01]  /*0850*/  LOP3.LUT R79, R8, 0x10, R30.reuse, 0xfe, !PT ;  /* 0x00000010084f7812 */ /* 0x100fe200078efe1e */
[----:B------:R-:W-:Y:S01]  /*0860*/  IMAD.IADD R4, R16, 0x1, R7 ;  /* 0x0000000110047824 */ /* 0x000fe200078e0207 */
[----:B------:R-:W-:Y:S01]  /*0870*/  IABS R19, R78 ;  /* 0x0000004e00137213 */ /* 0x000fe20000000000 */
[----:B------:R-:W-:Y:S01]  /*0880*/  IMAD R7, R0, R14, R15 ;  /* 0x0000000e00077224 */ /* 0x000fe200078e020f */
[----:B------:R-:W-:Y:S01]  /*0890*/  LOP3.LUT R76, R8, 0x28, R30, 0xfe, !PT ;  /* 0x00000028084c7812 */ /* 0x000fe200078efe1e */
[----:B------:R-:W-:Y:S01]  /*08a0*/  IMAD.HI.U32 R15, R6, R25, RZ ;  /* 0x00000019060f7227 */ /* 0x000fe200078e00ff */
[----:B------:R-:W-:Y:S01]  /*08b0*/  IABS R61, R26 ;  /* 0x0000001a003d7213 */ /* 0x000fe20000000000 */
[----:B------:R-:W-:Y:S01]  /*08c0*/  STL [R1+0x8c], R79 ;  /* 0x00008c4f01007387 */ /* 0x000fe20000100800 */
[----:B------:R-:W-:Y:S01]  /*08d0*/  IABS R17, R79 ;  /* 0x0000004f00117213 */ /* 0x000fe20000000000 */
[----:B------:R-:W-:Y:S01]  /*08e0*/  IMAD.MOV R16, RZ, RZ, -R11 ;  /* 0x000000ffff107224 */ /* 0x000fe200078e0a0b */
[----:B------:R-:W-:Y:S01]  /*08f0*/  IABS R23, R76 ;  /* 0x0000004c00177213 */ /* 0x000fe20000000000 */
[----:B------:R-:W-:Y:S01]  /*0900*/  IMAD.MOV R18, RZ, RZ, -R15 ;  /* 0x000000ffff127224 */ /* 0x000fe200078e0a0f */
[C---:B------:R-:W-:Y:S01]  /*0910*/  ISETP.GT.U32.AND P1, PT, R0.reuse, R5, PT ;  /* 0x000000050000720c */ /* 0x040fe20003f24070 */
[----:B------:R-:W-:Y:S01]  /*0920*/  IMAD R15, R0, R16, R21 ;  /* 0x00000010000f7224 */ /* 0x000fe200078e0215 */
[C---:B------:R-:W-:Y:S01]  /*0930*/  LOP3.LUT R72, R81.reuse, 0x40, RZ, 0xfc, !PT ;  /* 0x0000004051487812 */ /* 0x040fe200078efcff */
[----:B------:R-:W-:Y:S01]  /*0940*/  IMAD.HI.U32 R16, R6, R27, RZ ;  /* 0x0000001b06107227 */ /* 0x000fe200078e00ff */
[C---:B------:R-:W-:Y:S01]  /*0950*/  ISETP.GT.U32.AND P4, PT, R0.reuse, R7, PT ;  /* 0x000000070000720c */ /* 0x040fe20003f84070 */
[----:B------:R-:W-:Y:S01]  /*0960*/  STL [R1+0x88], R78 ;  /* 0x0000884e01007387 */ /* 0x000fe20000100800 */
[----:B------:R-:W-:Y:S01]  /*0970*/  ISETP.GT.U32.AND P3, PT, R0, R15, PT ;  /* 0x0000000f0000720c */ /* 0x000fe20003f64070 */
[----:B------:R-:W-:Y:S01]  /*0980*/  IMAD.MOV R16, RZ, RZ, -R16 ;  /* 0x000000ffff107224 */ /* 0x000fe200078e0a10 */
[----:B------:R-:W-:Y:S01]  /*0990*/  LOP3.LUT R74, R8, 0x38, R30, 0xfe, !PT ;  /* 0x00000038084a7812 */ /* 0x000fe200078efe1e */
[----:B------:R-:W-:Y:S01]  /*09a0*/  IMAD.HI.U32 R10, R6, R19, RZ ;  /* 0x00000013060a7227 */ /* 0x000fe200078e00ff */
[C---:B------:R-:W-:Y:S01]  /*09b0*/  LOP3.LUT R66, R81.reuse, 0x58, RZ, 0xfc, !PT ;  /* 0x0000005851427812 */ /* 0x040fe200078efcff */
[----:B------:R-:W-:Y:S01]  /*09c0*/  STL [R1+0x84], R77 ;  /* 0x0000844d01007387 */ /* 0x000fe20000100800 */
[----:B------:R-:W-:Y:S01]  /*09d0*/  IABS R21, R74 ;  /* 0x0000004a00157213 */ /* 0x000fe20000000000 */
[----:B------:R-:W-:Y:S01]  /*09e0*/  IMAD R27, R0, R16, R27 ;  /* 0x00000010001b7224 */ /* 0x000fe200078e021b */
[----:B------:R-:W-:Y:S01]  /*09f0*/  IABS R29, R66 ;  /* 0x00000042001d7213 */ /* 0x000fe20000000000 */
[C---:B------:R-:W-:Y:S01]  /*0a00*/  IMAD.HI.U32 R16, R6.reuse, R37, RZ ;  /* 0x0000002506107227 */ /* 0x040fe200078e00ff */
[C---:B------:R-:W-:Y:S01]  /*0a10*/  LOP3.LUT R70, R81.reuse, 0x48, RZ, 0xfc, !PT ;  /* 0x0000004851467812 */ /* 0x040fe200078efcff */
[----:B------:R-:W-:Y:S01]  /*0a20*/  STL [R1+0x80], R76 ;  /* 0x0000804c01007387 */ /* 0x000fe20000100800 */
[C---:B------:R-:W-:Y:S01]  /*0a30*/  LOP3.LUT R62, R81.reuse, 0x68, RZ, 0xfc, !PT ;  /* 0x00000068513e7812 */ /* 0x040fe200078efcff */
[----:B------:R-:W-:Y:S01]  /*0a40*/  IMAD.MOV R16, RZ, RZ, -R16 ;  /* 0x000000ffff107224 */ /* 0x000fe200078e0a10 */
[C---:B------:R-:W-:Y:S01]  /*0a50*/  LOP3.LUT R64, R81.reuse, 0x60, RZ, 0xfc, !PT ;  /* 0x0000006051407812 */ /* 0x040fe200078efcff */
[----:B------:R-:W-:Y:S01]  /*0a60*/  IMAD.HI.U32 R9, R6, R17, RZ ;  /* 0x0000001106097227 */ /* 0x000fe200078e00ff */
[----:B------:R-:W-:Y:S01]  /*0a70*/  IABS R33, R62 ;  /* 0x0000003e00217213 */ /* 0x000fe20000000000 */
[----:B------:R-:W-:Y:S01]  /*0a80*/  STL [R1+0x7c], R75 ;  /* 0x00007c4b01007387 */ /* 0x000fe20000100800 */
[C---:B------:R-:W-:Y:S01]  /*0a90*/  LOP3.LUT R60, R81.reuse, 0x70, RZ, 0xfc, !PT ;  /* 0x00000070513c7812 */ /* 0x040fe200078efcff */
[----:B------:R-:W-:Y:S01]  /*0aa0*/  IMAD R37, R0, R16, R37 ;  /* 0x0000001000257224 */ /* 0x000fe200078e0225 */
[----:B------:R-:W-:Y:S01]  /*0ab0*/  IABS R31, R64 ;  /* 0x00000040001f7213 */ /* 0x000fe20000000000 */
[----:B------:R-:W-:Y:S01]  /*0ac0*/  IMAD.HI.U32 R16, R6, R47, RZ ;  /* 0x0000002f06107227 */ /* 0x000fe200078e00ff */
[C---:B------:R-:W-:Y:S01]  /*0ad0*/  LOP3.LUT R52, R81.reuse, 0x90, RZ, 0xfc, !PT ;  /* 0x0000009051347812 */ /* 0x040fe200078efcff */
[----:B------:R-:W-:Y:S01]  /*0ae0*/  STL [R1+0x78], R74 ;  /* 0x0000784a01007387 */ /* 0x000fe20000100800 */
[----:B------:R-:W-:Y:S01]  /*0af0*/  IABS R35, R60 ;  /* 0x0000003c00237213 */ /* 0x000fe20000000000 */
[----:B------:R-:W-:Y:S01]  /*0b00*/  IMAD.MOV R16, RZ, RZ, -R16 ;  /* 0x000000ffff107224 */ /* 0x000fe200078e0a10 */
[----:B------:R-:W-:Y:S01]  /*0b10*/  IABS R43, R52 ;  /* 0x00000034002b7213 */ /* 0x000fe20000000000 */
[----:B------:R-:W-:Y:S01]  /*0b20*/  IMAD.MOV R10, RZ, RZ, -R10 ;  /* 0x000000ffff0a7224 */ /* 0x000fe200078e0a0a */
[C---:B------:R-:W-:Y:S01]  /*0b30*/  LOP3.LUT R56, R81.reuse, 0x80, RZ, 0xfc, !PT ;  /* 0x0000008051387812 */ /* 0x040fe200078efcff */
[----:B------:R-:W-:Y:S01]  /*0b40*/  IMAD R47, R0, R16, R47 ;  /* 0x00000010002f7224 */ /* 0x000fe200078e022f */
[C---:B------:R-:W-:Y:S01]  /*0b50*/  LOP3.LUT R50, R81.reuse, 0x98, RZ, 0xfc, !PT ;  /* 0x0000009851327812 */ /* 0x040fe200078efcff */
[C---:B------:R-:W-:Y:S01]  /*0b60*/  IMAD.HI.U32 R16, R6.reuse, R57, RZ ;  /* 0x0000003906107227 */ /* 0x040fe200078e00ff */
[----:B------:R-:W-:Y:S01]  /*0b70*/  IABS R39, R56 ;  /* 0x0000003800277213 */ /* 0x000fe20000000000 */
[----:B------:R-:W-:Y:S01]  /*0b80*/  STL [R1+0xdc], R72 ;  /* 0x0000dc4801007387 */ /* 0x000fe20000100800 */
[----:B------:R-:W-:Y:S01]  /*0b90*/  IABS R45, R50 ;  /* 0x00000032002d7213 */ /* 0x000fe20000000000 */
[----:B------:R-:W-:Y:S01]  /*0ba0*/  IMAD.MOV R16, RZ, RZ, -R16 ;  /* 0x000000ffff107224 */ /* 0x000fe200078e0a10 */
[C---:B------:R-:W-:Y:S01]  /*0bb0*/  LOP3.LUT R54, R81.reuse, 0x88, RZ, 0xfc, !PT ;  /* 0x0000008851367812 */ /* 0x040fe200078efcff */
[----:B------:R-:W-:Y:S01]  /*0bc0*/  IMAD.HI.U32 R14, R6, R23, RZ ;  /* 0x00000017060e7227 */ /* 0x000fe200078e00ff */
[C---:B------:R-:W-:Y:S01]  /*0bd0*/  LOP3.LUT R46, R81.reuse, 0xa8, RZ, 0xfc, !PT ;  /* 0x000000a8512e7812 */ /* 0x040fe200078efcff */
[----:B------:R-:W-:Y:S01]  /*0be0*/  STL [R1+0xf4], R70 ;  /* 0x0000f44601007387 */ /* 0x000fe20000100800 */
[----:B------:R-:W-:Y:S01]  /*0bf0*/  IABS R41, R54 ;  /* 0x0000003600297213 */ /* 0x000fe20000000000 */
[----:B------:R-:W-:Y:S01]  /*0c00*/  IMAD R57, R0, R16, R57 ;  /* 0x0000001000397224 */ /* 0x000fe200078e0239 */
[----:B------:R-:W-:Y:S01]  /*0c10*/  IABS R49, R46 ;  /* 0x0000002e00317213 */ /* 0x000fe20000000000 */
[----:B------:R-:W-:Y:S01]  /*0c20*/  IMAD.HI.U32 R16, R6, R61, RZ ;  /* 0x0000003d06107227 */ /* 0x000fe200078e00ff */
[C---:B------:R-:W-:Y:S01]  /*0c30*/  LOP3.LUT R44, R81.reuse, 0xb0, RZ, 0xfc, !PT ;  /* 0x000000b0512c7812 */ /* 0x040fe200078efcff */
[----:B------:R-:W-:Y:S01]  /*0c40*/  STL [R1+0xf0], R68 ;  /* 0x0000f04401007387 */ /* 0x000fe20000100800 */
[C---:B------:R-:W-:Y:S01]  /*0c50*/  LOP3.LUT R42, R81.reuse, 0xb8, RZ, 0xfc, !PT ;  /* 0x000000b8512a7812 */ /* 0x040fe200078efcff */
[----:B------:R-:W-:Y:S01]  /*0c60*/  IMAD.MOV R16, RZ, RZ, -R16 ;  /* 0x000000ffff107224 */ /* 0x000fe200078e0a10 */
[----:B------:R-:W-:Y:S01]  /*0c70*/  IABS R51, R44 ;  /* 0x0000002c00337213 */ /* 0x000fe20000000000 */
[----:B------:R-:W-:Y:S01]  /*0c80*/  IMAD.MOV R9, RZ, RZ, -R9 ;  /* 0x000000ffff097224 */ /* 0x000fe200078e0a09 */
[C---:B------:R-:W-:Y:S01]  /*0c90*/  LOP3.LUT R36, R81.reuse, 0xd0, RZ, 0xfc, !PT ;  /* 0x000000d051247812 */ /* 0x040fe200078efcff */
[C---:B------:R-:W-:Y:S01]  /*0ca0*/  IMAD R11, R0.reuse, R10, R19 ;  /* 0x0000000a000b7224 */ /* 0x040fe200078e0213 */
[----:B------:R-:W-:Y:S01]  /*0cb0*/  IABS R53, R42 ;  /* 0x0000002a00357213 */ /* 0x000fe20000000000 */
[----:B------:R-:W-:Y:S01]  /*0cc0*/  IMAD.MOV R14, RZ, RZ, -R14 ;  /* 0x000000ffff0e7224 */ /* 0x000fe200078e0a0e */
[----:B------:R-:W-:Y:S01]  /*0cd0*/  LOP3.LUT R40, R81, 0xc0, RZ, 0xfc, !PT ;  /* 0x000000c051287812 */ /* 0x000fe200078efcff */
[C---:B------:R-:W-:Y:S01]  /*0ce0*/  IMAD R61, R0.reuse, R16, R61 ;  /* 0x00000010003d7224 */ /* 0x040fe200078e023d */
[C---:B------:R-:W-:Y:S01]  /*0cf0*/  ISETP.GT.U32.AND P5, PT, R0.reuse, R11, PT ;  /* 0x0000000b0000720c */ /* 0x040fe20003fa4070 */
[C---:B------:R-:W-:Y:S01]  /*0d00*/  IMAD R9, R0.reuse, R9, R17 ;  /* 0x0000000900097224 */ /* 0x040fe200078e0211 */
[----:B------:R-:W-:Y:S01]  /*0d10*/  IABS R59, R36 ;  /* 0x00000024003b7213 */ /* 0x000fe20000000000 */
[C---:B------:R-:W-:Y:S01]  /*0d20*/  IMAD R17, R0.reuse, R14, R23 ;  /* 0x0000000e00117224 */ /* 0x040fe200078e0217 */
[C---:B------:R-:W-:Y:S01]  /*0d30*/  ISETP.GT.U32.AND P6, PT, R0.reuse, R61, PT ;  /* 0x0000003d0000720c */ /* 0x040fe20003fc4070 */
[--C-:B------:R-:W-:Y:S01]  /*0d40*/  @!P1 IMAD.IADD R5, R5, 0x1, -R0.reuse ;  /* 0x0000000105059824 */ /* 0x100fe200078e0a00 */
[C---:B------:R-:W-:Y:S01]  /*0d50*/  ISETP.GT.U32.AND P2, PT, R0.reuse, R9, PT ;  /* 0x000000090000720c */ /* 0x040fe20003f44070 */
[--C-:B------:R-:W-:Y:S01]  /*0d60*/  @!P3 IMAD.IADD R15, R15, 0x1, -R0.reuse ;  /* 0x000000010f0fb824 */ /* 0x100fe200078e0a00 */
[----:B------:R-:W-:Y:S01]  /*0d70*/  IABS R23, R72 ;  /* 0x0000004800177213 */ /* 0x000fe20000000000 */
[C---:B------:R-:W-:Y:S01]  /*0d80*/  IMAD R19, R0.reuse, R18, R25 ;  /* 0x0000001200137224 */ /* 0x040fe200078e0219 */
[----:B------:R-:W-:Y:S01]  /*0d90*/  ISETP.GT.U32.AND P0, PT, R0, R17, PT ;  /* 0x000000110000720c */ /* 0x000fe20003f04070 */
[----:B------:R-:W-:Y:S01]  /*0da0*/  IMAD.HI.U32 R8, R6, R21, RZ ;  /* 0x0000001506087227 */ /* 0x000fe200078e00ff */
[----:B------:R-:W-:Y:S01]  /*0db0*/  ISETP.GT.U32.AND P1, PT, R0, R5, PT ;  /* 0x000000050000720c */ /* 0x000fe20003f24070 */
[----:B------:R-:W-:Y:S01]  /*0dc0*/  STL [R1+0xec], R66 ;  /* 0x0000ec4201007387 */ /* 0x000fe20000100800 */
[----:B------:R-:W-:Y:S01]  /*0dd0*/  IABS R25, R70 ;  /* 0x0000004600197213 */ /* 0x000fe20000000000 */
[----:B------:R-:W-:Y:S01]  /*0de0*/  IMAD.HI.U32 R10, R6, R23, RZ ;  /* 0x00000017060a7227 */ /* 0x000fe200078e00ff */
[----:B------:R-:W-:Y:S01]  /*0df0*/  LOP3.LUT R34, R81, 0xd8, RZ, 0xfc, !PT ;  /* 0x000000d851227812 */ /* 0x000fe200078efcff */
[----:B------:R-:W-:Y:S01]  /*0e00*/  STL [R1+0xe8], R64 ;  /* 0x0000e84001007387 */ /* 0x000fe20000100800 */
[----:B------:R-:W-:Y:S01]  /*0e10*/  IABS R55, R40 ;  /* 0x0000002800377213 */ /* 0x000fe20000000000 */
[----:B------:R-:W-:Y:S01]  /*0e20*/  @!P5 IMAD.IADD R11, R11, 0x1, -R0 ;  /* 0x000000010b0bd824 */ /* 0x000fe200078e0a00 */
[----:B------:R-:W-:Y:S01]  /*0e30*/  ISETP.GT.U32.AND P5, PT, R0, R15, PT ;  /* 0x0000000f0000720c */ /* 0x000fe20003fa4070 */
[----:B------:R-:W-:Y:S01]  /*0e40*/  IMAD.HI.U32 R18, R6, R29, RZ ;  /* 0x0000001d06127227 */ /* 0x000fe200078e00ff */
[----:B------:R-:W-:Y:S01]  /*0e50*/  IABS R65, R34 ;  /* 0x0000002200417213 */ /* 0x000fe20000000000 */
[----:B------:R-:W-:Y:S01]  /*0e60*/  STL [R1+0xe4], R62 ;  /* 0x0000e43e01007387 */ /* 0x000fe20000100800 */
[C---:B------:R-:W-:Y:S01]  /*0e70*/  LOP3.LUT R32, R81.reuse, 0xe0, RZ, 0xfc, !PT ;  /* 0x000000e051207812 */ /* 0x040fe200078efcff */
[----:B------:R-:W-:Y:S01]  /*0e80*/  IMAD.MOV R10, RZ, RZ, -R10 ;  /* 0x000000ffff0a7224 */ /* 0x000fe200078e0a0a */
[----:B------:R-:W-:Y:S01]  /*0e90*/  LOP3.LUT R28, R81, 0xe8, RZ, 0xfc, !PT ;  /* 0x000000e8511c7812 */ /* 0x000fe200078efcff */
[--C-:B------:R-:W-:Y:S01]  /*0ea0*/  @!P6 IMAD.IADD R61, R61, 0x1, -R0.reuse ;  /* 0x000000013d3de824 */ /* 0x100fe200078e0a00 */
[----:B------:R-:W-:Y:S01]  /*0eb0*/  IABS R67, R32 ;  /* 0x0000002000437213 */ /* 0x000fe20000000000 */
[--C-:B------:R-:W-:Y:S01]  /*0ec0*/  @!P4 IMAD.IADD R7, R7, 0x1, -R0.reuse ;  /* 0x000000010707c824 */ /* 0x100fe200078e0a00 */
[----:B------:R-:W-:Y:S01]  /*0ed0*/  IABS R69, R28 ;  /* 0x0000001c00457213 */ /* 0x000fe20000000000 */
[----:B------:R-:W-:Y:S01]  /*0ee0*/  @!P2 IMAD.IADD R9, R9, 0x1, -R0 ;  /* 0x000000010909a824 */ /* 0x000fe200078e0a00 */
[C---:B------:R-:W-:Y:S01]  /*0ef0*/  ISETP.GT.U32.AND P4, PT, R0.reuse, R61, PT ;  /* 0x0000003d0000720c */ /* 0x040fe20003f84070 */
[----:B------:R-:W-:Y:S01]  /*0f00*/  IMAD.MOV R8, RZ, RZ, -R8 ;  /* 0x000000ffff087224 */ /* 0x000fe200078e0a08 */
[C---:B------:R-:W-:Y:S01]  /*0f10*/  ISETP.GT.U32.AND P2, PT, R0.reuse, R7, PT ;  /* 0x000000070000720c */ /* 0x040fe20003f44070 */
[----:B------:R-:W-:Y:S01]  /*0f20*/  IMAD.MOV R18, RZ, RZ, -R18 ;  /* 0x000000ffff127224 */ /* 0x000fe200078e0a12 */
[C---:B------:R-:W-:Y:S01]  /*0f30*/  ISETP.GT.U32.AND P3, PT, R0.reuse, R9, PT ;  /* 0x000000090000720c */ /* 0x040fe20003f64070 */
[C---:B------:R-:W-:Y:S01]  /*0f40*/  IMAD R23, R0.reuse, R10, R23 ;  /* 0x0000000a00177224 */ /* 0x040fe200078e0217 */
[----:B------:R-:W-:Y:S01]  /*0f50*/  LOP3.LUT R22, R81, 0xf0, RZ, 0xfc, !PT ;  /* 0x000000f051167812 */ /* 0x000fe200078efcff */
[----:B------:R-:W-:Y:S01]  /*0f60*/  @!P0 IMAD.IADD R17, R17, 0x1, -R0 ;  /* 0x0000000111118824 */ /* 0x000fe200078e0a00 */
[----:B------:R-:W-:Y:S01]  /*0f70*/  ISETP.GT.U32.AND P0, PT, R0, R11, PT ;  /* 0x0000000b0000720c */ /* 0x000fe20003f04070 */
[----:B------:R-:W-:Y:S01]  /*0f80*/  IMAD.HI.U32 R14, R6, R25, RZ ;  /* 0x00000019060e7227 */ /* 0x000fe200078e00ff */
[----:B------:R-:W-:Y:S01]  /*0f90*/  IABS R63, R22 ;  /* 0x00000016003f7213 */ /* 0x000fe20000000000 */
[----:B------:R-:W-:Y:S01]  /*0fa0*/  STL [R1+0xe0], R60 ;  /* 0x0000e03c01007387 */ /* 0x000fe20000100800 */
[----:B------:R-:W-:Y:S01]  /*0fb0*/  ISETP.GT.U32.AND P6, PT, R0, R17, PT ;  /* 0x000000110000720c */ /* 0x000fe20003fc4070 */
[----:B------:R-:W-:-:S02]  /*0fc0*/  IMAD.HI.U32 R10, R6, R33, RZ ;  /* 0x00000021060a7227 */ /* 0x000fc400078e00ff */
[----:B------:R-:W-:Y:S02]  /*0fd0*/  STL [R1+0xd8], R58 ;  /* 0x0000d83a01007387 */ /* 0x000fe40000100800 */
[C---:B------:R-:W-:Y:S02]  /*0fe0*/  IMAD R21, R0.reuse, R8, R21 ;  /* 0x0000000800157224 */ /* 0x040fe400078e0215 */
[----:B------:R-:W-:Y:S01]  /*0ff0*/  IMAD R29, R0, R18, R29 ;  /* 0x00000012001d7224 */ /* 0x000fe200078e021d */
[----:B------:R-:W-:Y:S01]  /*1000*/  STL [R1+0xd4], R56 ;  /* 0x0000d43801007387 */ /* 0x000fe20000100800 */
[----:B------:R-:W-:Y:S02]  /*1010*/  IMAD.MOV R14, RZ, RZ, -R14 ;  /* 0x000000ffff0e7224 */ /* 0x000fe400078e0a0e */
[----:B------:R-:W-:Y:S01]  /*1020*/  IMAD.MOV R10, RZ, RZ, -R10 ;  /* 0x000000ffff0a7224 */ /* 0x000fe200078e0a0a */
[----:B------:R-:W-:Y:S01]  /*1030*/  STL [R1+0xd0], R54 ;  /* 0x0000d03601007387 */ /* 0x000fe20000100800 */
[----:B------:R-:W-:-:S03]  /*1040*/  IMAD.HI.U32 R8, R6, R31, RZ ;  /* 0x0000001f06087227 */ /* 0x000fc600078e00ff */
[----:B------:R-:W-:Y:S01]  /*1050*/  STL [R1+0xcc], R52 ;  /* 0x0000cc3401007387 */ /* 0x000fe20000100800 */
[--C-:B------:R-:W-:Y:S01]  /*1060*/  @!P1 IMAD.IADD R5, R5, 0x1, -R0.reuse ;  /* 0x0000000105059824 */ /* 0x100fe200078e0a00 */
[C---:B------:R-:W-:Y:S01]  /*1070*/  ISETP.GT.U32.AND P1, PT, R0.reuse, R21, PT ;  /* 0x000000150000720c */ /* 0x040fe20003f24070 */
[----:B------:R-:W-:Y:S01]  /*1080*/  @!P5 IMAD.IADD R15, R15, 0x1, -R0 ;  /* 0x000000010f0fd824 */ /* 0x000fe200078e0a00 */
[C---:B------:R-:W-:Y:S01]  /*1090*/  ISETP.GT.U32.AND P5, PT, R0.reuse, R29, PT ;  /* 0x0000001d0000720c */ /* 0x040fe20003fa4070 */
[C---:B------:R-:W-:Y:S01]  /*10a0*/  IMAD R25, R0.reuse, R14, R25 ;  /* 0x0000000e00197224 */ /* 0x040fe200078e0219 */
[----:B------:R-:W-:Y:S01]  /*10b0*/  STL [R1+0xc8], R50 ;  /* 0x0000c83201007387 */ /* 0x000fe20000100800 */
[----:B------:R-:W-:Y:S02]  /*10c0*/  IMAD R33, R0, R10, R33 ;  /* 0x0000000a00217224 */ /* 0x000fe400078e0221 */
[C---:B------:R-:W-:Y:S01]  /*10d0*/  IMAD.HI.U32 R14, R6.reuse, R35, RZ ;  /* 0x00000023060e7227 */ /* 0x040fe200078e00ff */
[----:B------:R-:W-:Y:S03]  /*10e0*/  STL [R1+0xc4], R48 ;  /* 0x0000c43001007387 */ /* 0x000fe60000100800 */
[----:B------:R-:W-:Y:S01]  /*10f0*/  IMAD.MOV R8, RZ, RZ, -R8 ;  /* 0x000000ffff087224 */ /* 0x000fe200078e0a08 */
[----:B------:R-:W-:Y:S01]  /*1100*/  STL [R1+0xc0], R46 ;  /* 0x0000c02e01007387 */ /* 0x000fe20000100800 */
[----:B------:R-:W-:-:S03]  /*1110*/  IMAD.HI.U32 R10, R6, R43, RZ ;  /* 0x0000002b060a7227 */ /* 0x000fc600078e00ff */
[----:B------:R-:W-:Y:S01]  /*1120*/  STL [R1+0xbc], R44 ;  /* 0x0000bc2c01007387 */ /* 0x000fe20000100800 */
[----:B------:R-:W-:Y:S02]  /*1130*/  IMAD.MOV R14, RZ, RZ, -R14 ;  /* 0x000000ffff0e7224 */ /* 0x000fe400078e0a0e */
[C---:B------:R-:W-:Y:S01]  /*1140*/  IMAD R31, R0.reuse, R8, R31 ;  /* 0x00000008001f7224 */ /* 0x040fe200078e021f */
[----:B------:R-:W-:Y:S01]  /*1150*/  STL [R1+0xb8], R42 ;  /* 0x0000b82a01007387 */ /* 0x000fe20000100800 */
[----:B------:R-:W-:Y:S02]  /*1160*/  IMAD.MOV R10, RZ, RZ, -R10 ;  /* 0x000000ffff0a7224 */ /* 0x000fe400078e0a0a */
[--C-:B------:R-:W-:Y:S01]  /*1170*/  @!P4 IMAD.IADD R61, R61, 0x1, -R0.reuse ;  /* 0x000000013d3dc824 */ /* 0x100fe200078e0a00 */
[C---:B------:R-:W-:Y:S01]  /*1180*/  ISETP.GT.U32.AND P4, PT, R0.reuse, R19, PT ;  /* 0x000000130000720c */ /* 0x040fe20003f84070 */
[--C-:B------:R-:W-:Y:S01]  /*1190*/  @!P2 IMAD.IADD R7, R7, 0x1, -R0.reuse ;  /* 0x000000010707a824 */ /* 0x100fe200078e0a00 */
[C---:B------:R-:W-:Y:S01]  /*11a0*/  ISETP.GT.U32.AND P2, PT, R0.reuse, R23, PT ;  /* 0x000000170000720c */ /* 0x040fe20003f44070 */
[----:B------:R-:W-:Y:S01]  /*11b0*/  @!P3 IMAD.IADD R9, R9, 0x1, -R0 ;  /* 0x000000010909b824 */ /* 0x000fe200078e0a00 */
[----:B------:R-:W-:Y:S01]  /*11c0*/  ISETP.GT.U32.AND P3, PT, R0, R25, PT ;  /* 0x000000190000720c */ /* 0x000fe20003f64070 */
[----:B------:R-:W-:Y:S01]  /*11d0*/  IMAD.HI.U32 R18, R6, R39, RZ ;  /* 0x0000002706127227 */ /* 0x000fe200078e00ff */
[----:B------:R-:W-:Y:S03]  /*11e0*/  STL [R1+0xb4], R40 ;  /* 0x0000b42801007387 */ /* 0x000fe60000100800 */
[C---:B------:R-:W-:Y:S01]  /*11f0*/  IMAD R35, R0.reuse, R14, R35 ;  /* 0x0000000e00237224 */ /* 0x040fe200078e0223 */
[----:B------:R-:W-:Y:S01]  /*1200*/  STL [R1+0xb0], R38 ;  /* 0x0000b02601007387 */ /* 0x000fe20000100800 */
[----:B------:R-:W-:-:S02]  /*1210*/  IMAD R43, R0, R10, R43 ;  /* 0x0000000a002b7224 */ /* 0x000fc400078e022b */
[----:B------:R-:W-:Y:S01]  /*1220*/  @!P6 IMAD.IADD R17, R17, 0x1, -R0 ;  /* 0x000000011111e824 */ /* 0x000fe200078e0a00 */
[C---:B------:R-:W-:Y:S01]  /*1230*/  ISETP.GT.U32.AND P6, PT, R0.reuse, R31, PT ;  /* 0x0000001f0000720c */ /* 0x040fe20003fc4070 */
[----:B------:R-:W-:Y:S01]  /*1240*/  IMAD.MOV R18, RZ, RZ, -R18 ;  /* 0x000000ffff127224 */ /* 0x000fe200078e0a12 */
[----:B------:R-:W-:Y:S01]  /*1250*/  STL [R1+0xac], R36 ;  /* 0x0000ac2401007387 */ /* 0x000fe20000100800 */
[--C-:B------:R-:W-:Y:S01]  /*1260*/  @!P1 IMAD.IADD R21, R21, 0x1, -R0.reuse ;  /* 0x0000000115159824 */ /* 0x100fe200078e0a00 */
[C---:B------:R-:W-:Y:S01]  /*1270*/  ISETP.GT.U32.AND P1, PT, R0.reuse, R35, PT ;  /* 0x000000230000720c */ /* 0x040fe20003f24070 */
[--C-:B------:R-:W-:Y:S01]  /*1280*/  @!P5 IMAD.IADD R29, R29, 0x1, -R0.reuse ;  /* 0x000000011d1dd824 */ /* 0x100fe200078e0a00 */
[C---:B------:R-:W-:Y:S01]  /*1290*/  ISETP.GT.U32.AND P5, PT, R0.reuse, R43, PT ;  /* 0x0000002b0000720c */ /* 0x040fe20003fa4070 */
[C---:B------:R-:W-:Y:S01]  /*12a0*/  IMAD R39, R0.reuse, R18, R39 ;  /* 0x0000001200277224 */ /* 0x040fe200078e0227 */
[----:B------:R-:W-:Y:S01]  /*12b0*/  STL [R1+0xa8], R34 ;  /* 0x0000a82201007387 */ /* 0x000fe20000100800 */
[--C-:B------:R-:W-:Y:S01]  /*12c0*/  @!P0 IMAD.IADD R11, R11, 0x1, -R0.reuse ;  /* 0x000000010b0b8824 */ /* 0x100fe200078e0a00 */
[C---:B------:R-:W-:Y:S01]  /*12d0*/  ISETP.GT.U32.AND P0, PT, R0.reuse, R27, PT ;  /* 0x0000001b0000720c */ /* 0x040fe20003f04070 */
        /* <DEDUP_REMOVED lines=11> */
[----:B------:R-:W-:Y:S01]  /*1390*/  ISETP.GT.U32.AND P5, PT, R0, R31, PT ;  /* 0x0000001f0000720c */ /* 0x000fe20003fa4070 */
[----:B------:R-:W-:Y:S01]  /*13a0*/  IMAD.HI.U32 R14, R6, R45, RZ ;  /* 0x0000002d060e7227 */ /* 0x000fe200078e00ff */
[----:B------:R-:W-:Y:S03]  /*13b0*/  STL [R1+0xa4], R32 ;  /* 0x0000a42001007387 */ /* 0x000fe60000100800 */
[----:B------:R-:W-:Y:S01]  /*13c0*/  @!P0 IMAD.IADD R27, R27, 0x1, -R0 ;  /* 0x000000011b1b8824 */ /* 0x000fe200078e0a00 */
[----:B------:R2:W-:Y:S01]  /*13d0*/  STL [R1+0x98], R26 ;  /* 0x0000981a01007387 */ /* 0x0005e20000100800 */
[----:B------:R-:W-:-:S02]  /*13e0*/  IMAD.MOV R14, RZ, RZ, -R14 ;  /* 0x000000ffff0e7224 */ /* 0x000fc400078e0a0e */
[--C-:B------:R-:W-:Y:S01]  /*13f0*/  @!P4 IMAD.IADD R33, R33, 0x1, -R0.reuse ;  /* 0x000000012121c824 */ /* 0x100fe200078e0a00 */
[----:B------:R-:W-:Y:S01]  /*1400*/  ISETP.GT.U32.AND P4, PT, R0, R21, PT ;  /* 0x000000150000720c */ /* 0x000fe20003f84070 */
[----:B------:R-:W-:Y:S01]  /*1410*/  IMAD.HI.U32 R8, R6, R41, RZ ;  /* 0x0000002906087227 */ /* 0x000fe200078e00ff */
[----:B------:R3:W-:Y:S03]  /*1420*/  STL [R1+0xa0], R28 ;  /* 0x0000a01c01007387 */ /* 0x0007e60000100800 */
[--C-:B------:R-:W-:Y:S01]  /*1430*/  @!P2 IMAD.IADD R37, R37, 0x1, -R0.reuse ;  /* 0x000000012525a824 */ /* 0x100fe200078e0a00 */
[C---:B------:R-:W-:Y:S01]  /*1440*/  ISETP.GT.U32.AND P2, PT, R0.reuse, R25, PT ;  /* 0x000000190000720c */ /* 0x040fe20003f44070 */
[--C-:B------:R-:W-:Y:S01]  /*1450*/  @!P3 IMAD.IADD R39, R39, 0x1, -R0.reuse ;  /* 0x000000012727b824 */ /* 0x100fe200078e0a00 */
[C---:B------:R-:W-:Y:S01]  /*1460*/  ISETP.GT.U32.AND P3, PT, R0.reuse, R27, PT ;  /* 0x0000001b0000720c */ /* 0x040fe20003f64070 */
[C---:B------:R-:W-:Y:S01]  /*1470*/  IMAD R45, R0.reuse, R14, R45 ;  /* 0x0000000e002d7224 */ /* 0x040fe200078e022d */
[----:B------:R-:W-:Y:S01]  /*1480*/  STL [R1+0x9c], R22 ;  /* 0x00009c1601007387 */ /* 0x000fe20000100800 */
[----:B------:R-:W-:Y:S01]  /*1490*/  @!P6 IMAD.IADD R19, R19, 0x1, -R0 ;  /* 0x000000011313e824 */ /* 0x000fe200078e0a00 */
[----:B------:R-:W-:Y:S01]  /*14a0*/  ISETP.GT.U32.AND P6, PT, R0, R33, PT ;  /* 0x000000210000720c */ /* 0x000fe20003fc4070 */
[----:B------:R-:W-:-:S02]  /*14b0*/  IMAD.MOV R8, RZ, RZ, -R8 ;  /* 0x000000ffff087224 */ /* 0x000fc400078e0a08 */
[--C-:B------:R-:W-:Y:S01]  /*14c0*/  @!P1 IMAD.IADD R23, R23, 0x1, -R0.reuse ;  /* 0x0000000117179824 */ /* 0x100fe200078e0a00 */
[C---:B------:R-:W-:Y:S01]  /*14d0*/  ISETP.GT.U32.AND P1, PT, R0.reuse, R35, PT ;  /* 0x000000230000720c */ /* 0x040fe20003f24070 */
[----:B------:R-:W-:Y:S01]  /*14e0*/  @!P5 IMAD.IADD R31, R31, 0x1, -R0 ;  /* 0x000000011f1fd824 */ /* 0x000fe200078e0a00 */
[C---:B------:R-:W-:Y:S01]  /*14f0*/  ISETP.GT.U32.AND P5, PT, R0.reuse, R45, PT ;  /* 0x0000002d0000720c */ /* 0x040fe20003fa4070 */
[----:B------:R-:W-:Y:S02]  /*1500*/  IMAD R41, R0, R8, R41 ;  /* 0x0000000800297224 */ /* 0x000fe400078e0229 */
[----:B------:R-:W-:-:S03]  /*1510*/  IMAD.HI.U32 R18, R6, R49, RZ ;  /* 0x0000003106127227 */ /* 0x000fc600078e00ff */
[----:B------:R-:W-:Y:S01]  /*1520*/  ISETP.GT.U32.AND P0, PT, R0, R41, PT ;  /* 0x000000290000720c */ /* 0x000fe20003f04070 */
[----:B------:R-:W-:Y:S02]  /*1530*/  IMAD.MOV R18, RZ, RZ, -R18 ;  /* 0x000000ffff127224 */ /* 0x000fe400078e0a12 */
[----:B------:R-:W-:-:S04]  /*1540*/  IMAD.HI.U32 R8, R6, R51, RZ ;  /* 0x0000003306087227 */ /* 0x000fc800078e00ff */
[--C-:B------:R-:W-:Y:S01]  /*1550*/  @!P2 IMAD.IADD R25, R25, 0x1, -R0.reuse ;  /* 0x000000011919a824 */ /* 0x100fe200078e0a00 */
[C---:B------:R-:W-:Y:S01]  /*1560*/  ISETP.GT.U32.AND P2, PT, R0.reuse, R37, PT ;  /* 0x000000250000720c */ /* 0x040fe20003f44070 */
[----:B------:R-:W-:Y:S01]  /*1570*/  @!P3 IMAD.IADD R27, R27, 0x1, -R0 ;  /* 0x000000011b1bb824 */ /* 0x000fe200078e0a00 */
[C---:B------:R-:W-:Y:S01]  /*1580*/  ISETP.GT.U32.AND P3, PT, R0.reuse, R39, PT ;  /* 0x000000270000720c */ /* 0x040fe20003f64070 */
[----:B------:R-:W-:Y:S02]  /*1590*/  IMAD R49, R0, R18, R49 ;  /* 0x0000001200317224 */ /* 0x000fe400078e0231 */
[----:B------:R-:W-:-:S04]  /*15a0*/  IMAD.HI.U32 R10, R6, R53, RZ ;  /* 0x00000035060a7227 */ /* 0x000fc800078e00ff */
[----:B------:R-:W-:Y:S01]  /*15b0*/  @!P6 IMAD.IADD R33, R33, 0x1, -R0 ;  /* 0x000000012121e824 */ /* 0x000fe200078e0a00 */
[----:B------:R-:W-:Y:S01]  /*15c0*/  ISETP.GT.U32.AND P6, PT, R0, R47, PT ;  /* 0x0000002f0000720c */ /* 0x000fe20003fc4070 */
[----:B------:R-:W-:Y:S02]  /*15d0*/  IMAD.MOV R8, RZ, RZ, -R8 ;  /* 0x000000ffff087224 */ /* 0x000fe400078e0a08 */
[----:B------:R-:W-:-:S04]  /*15e0*/  IMAD.HI.U32 R18, R6, R59, RZ ;  /* 0x0000003b06127227 */ /* 0x000fc800078e00ff */
[----:B------:R-:W-:Y:S02]  /*15f0*/  IMAD.MOV R10, RZ, RZ, -R10 ;  /* 0x000000ffff0a7224 */ /* 0x000fe400078e0a0a */
[--C-:B------:R-:W-:Y:S01]  /*1600*/  @!P1 IMAD.IADD R35, R35, 0x1, -R0.reuse ;  /* 0x0000000123239824 */ /* 0x100fe200078e0a00 */
[C---:B------:R-:W-:Y:S01]  /*1610*/  ISETP.GT.U32.AND P1, PT, R0.reuse, R49, PT ;  /* 0x000000310000720c */ /* 0x040fe20003f24070 */
[----:B------:R-:W-:Y:S01]  /*1620*/  @!P5 IMAD.IADD R45, R45, 0x1, -R0 ;  /* 0x000000012d2dd824 */ /* 0x000fe200078e0a00 */
[----:B------:R-:W-:Y:S01]  /*1630*/  ISETP.GT.U32.AND P5, PT, R0, R57, PT ;  /* 0x000000390000720c */ /* 0x000fe20003fa4070 */
[----:B------:R-:W-:-:S04]  /*1640*/  IMAD.HI.U32 R14, R6, R55, RZ ;  /* 0x00000037060e7227 */ /* 0x000fc800078e00ff */
[----:B------:R-:W-:Y:S02]  /*1650*/  IMAD R51, R0, R8, R51 ;  /* 0x0000000800337224 */ /* 0x000fe400078e0233 */
[----:B------:R-:W-:Y:S02]  /*1660*/  IMAD.MOV R18, RZ, RZ, -R18 ;  /* 0x000000ffff127224 */ /* 0x000fe400078e0a12 */
[----:B------:R-:W-:-:S04]  /*1670*/  IMAD.HI.U32 R8, R6, R65, RZ ;  /* 0x0000004106087227 */ /* 0x000fc800078e00ff */
[C---:B------:R-:W-:Y:S02]  /*1680*/  IMAD R53, R0.reuse, R10, R53 ;  /* 0x0000000a00357224 */ /* 0x040fe400078e0235 */
[----:B------:R-:W-:Y:S02]  /*1690*/  IMAD.MOV R14, RZ, RZ, -R14 ;  /* 0x000000ffff0e7224 */ /* 0x000fe400078e0a0e */
[----:B------:R-:W-:Y:S01]  /*16a0*/  @!P0 IMAD.IADD R41, R41, 0x1, -R0 ;  /* 0x0000000129298824 */ /* 0x000fe200078e0a00 */
[C---:B------:R-:W-:Y:S01]  /*16b0*/  ISETP.GT.U32.AND P0, PT, R0.reuse, R29, PT ;  /* 0x0000001d0000720c */ /* 0x040fe20003f04070 */
[C---:B------:R-:W-:Y:S02]  /*16c0*/  IMAD R59, R0.reuse, R18, R59 ;  /* 0x00000012003b7224 */ /* 0x040fe400078e023b */
[----:B------:R-:W-:Y:S02]  /*16d0*/  IMAD.MOV R8, RZ, RZ, -R8 ;  /* 0x000000ffff087224 */ /* 0x000fe400078e0a08 */
[--C-:B------:R-:W-:Y:S01]  /*16e0*/  @!P2 IMAD.IADD R37, R37, 0x1, -R0.reuse ;  /* 0x000000012525a824 */ /* 0x100fe200078e0a00 */
[C---:B------:R-:W-:Y:S01]  /*16f0*/  ISETP.GT.U32.AND P2, PT, R0.reuse, R51, PT ;  /* 0x000000330000720c */ /* 0x040fe20003f44070 */
[----:B------:R-:W-:Y:S01]  /*1700*/  @!P3 IMAD.IADD R39, R39, 0x1, -R0 ;  /* 0x000000012727b824 */ /* 0x000fe200078e0a00 */
[C---:B------:R-:W-:Y:S01]  /*1710*/  ISETP.GT.U32.AND P3, PT, R0.reuse, R53, PT ;  /* 0x000000350000720c */ /* 0x040fe20003f64070 */
[----:B------:R-:W-:-:S02]  /*1720*/  IMAD R55, R0, R14, R55 ;  /* 0x0000000e00377224 */ /* 0x000fc400078e0237 */
[----:B------:R-:W-:-:S04]  /*1730*/  IMAD.HI.U32 R10, R6, R67, RZ ;  /* 0x00000043060a7227 */ /* 0x000fc800078e00ff */
[----:B------:R-:W-:-:S04]  /*1740*/  IMAD.HI.U32 R14, R6, R69, RZ ;  /* 0x00000045060e7227 */ /* 0x000fc800078e00ff */
[C---:B------:R-:W-:Y:S02]  /*1750*/  IMAD R65, R0.reuse, R8, R65 ;  /* 0x0000000800417224 */ /* 0x040fe400078e0241 */
[----:B------:R-:W-:Y:S01]  /*1760*/  @!P6 IMAD.IADD R47, R47, 0x1, -R0 ;  /* 0x000000012f2fe824 */ /* 0x000fe200078e0a00 */
[C---:B------:R-:W-:Y:S01]  /*1770*/  ISETP.GT.U32.AND P6, PT, R0.reuse, R59, PT ;  /* 0x0000003b0000720c */ /* 0x040fe20003fc4070 */
[----:B------:R-:W-:Y:S02]  /*1780*/  IMAD.MOV R10, RZ, RZ, -R10 ;  /* 0x000000ffff0a7224 */ /* 0x000fe400078e0a0a */
[----:B------:R-:W-:Y:S02]  /*1790*/  IMAD.MOV R14, RZ, RZ, -R14 ;  /* 0x000000ffff0e7224 */ /* 0x000fe400078e0a0e */
[--C-:B------:R-:W-:Y:S01]  /*17a0*/  @!P1 IMAD.IADD R49, R49, 0x1, -R0.reuse ;  /* 0x0000000131319824 */ /* 0x100fe200078e0a00 */
[C---:B------:R-:W-:Y:S01]  /*17b0*/  ISETP.GT.U32.AND P1, PT, R0.reuse, R65, PT ;  /* 0x000000410000720c */ /* 0x040fe20003f24070 */
[----:B------:R-:W-:Y:S01]  /*17c0*/  @!P5 IMAD.IADD R57, R57, 0x1, -R0 ;  /* 0x000000013939d824 */ /* 0x000fe200078e0a00 */
[C---:B------:R-:W-:Y:S01]  /*17d0*/  ISETP.GT.U32.AND P5, PT, R0.reuse, R45, PT ;  /* 0x0000002d0000720c */ /* 0x040fe20003fa4070 */
[----:B------:R-:W-:-:S02]  /*17e0*/  IMAD R67, R0, R10, R67 ;  /* 0x0000000a00437224 */ /* 0x000fc400078e0243 */
[C---:B------:R-:W-:Y:S02]  /*17f0*/  IMAD R69, R0.reuse, R14, R69 ;  /* 0x0000000e00457224 */ /* 0x040fe400078e0245 */
[--C-:B------:R-:W-:Y:S01]  /*1800*/  @!P0 IMAD.IADD R29, R29, 0x1, -R0.reuse ;  /* 0x000000011d1d8824 */ /* 0x100fe200078e0a00 */
[C---:B------:R-:W-:Y:S01]  /*1810*/  ISETP.GT.U32.AND P0, PT, R0.reuse, R43, PT ;  /* 0x0000002b0000720c */ /* 0x040fe20003f04070 */
[--C-:B------:R-:W-:Y:S01]  /*1820*/  @!P2 IMAD.IADD R51, R51, 0x1, -R0.reuse ;  /* 0x000000013333a824 */ /* 0x100fe200078e0a00 */
[C---:B------:R-:W-:Y:S01]  /*1830*/  ISETP.GT.U32.AND P2, PT, R0.reuse, R67, PT ;  /* 0x000000430000720c */ /* 0x040fe20003f44070 */
[--C-:B------:R-:W-:Y:S01]  /*1840*/  @!P3 IMAD.IADD R53, R53, 0x1, -R0.reuse ;  /* 0x000000013535b824 */ /* 0x100fe200078e0a00 */
[C---:B------:R-:W-:Y:S01]  /*1850*/  ISETP.GT.U32.AND P3, PT, R0.reuse, R69, PT ;  /* 0x000000450000720c */ /* 0x040fe20003f64070 */
[----:B------:R-:W-:Y:S01]  /*1860*/  @!P6 IMAD.IADD R59, R59, 0x1, -R0 ;  /* 0x000000013b3be824 */ /* 0x000fe200078e0a00 */
[----:B------:R-:W-:Y:S01]  /*1870*/  ISETP.GT.U32.AND P6, PT, R0, R47, PT ;  /* 0x0000002f0000720c */ /* 0x000fe20003fc4070 */
[----:B------:R-:W-:-:S04]  /*1880*/  IMAD.HI.U32 R6, R6, R63, RZ ;  /* 0x0000003f06067227 */ /* 0x000fc800078e00ff */
[--C-:B------:R-:W-:Y:S01]  /*1890*/  @!P1 IMAD.IADD R65, R65, 0x1, -R0.reuse ;  /* 0x0000000141419824 */ /* 0x100fe200078e0a00 */
[C---:B------:R-:W-:Y:S01]  /*18a0*/  ISETP.GT.U32.AND P1, PT, R0.reuse, R49, PT ;  /* 0x000000310000720c */ /* 0x040fe20003f24070 */
[----:B------:R-:W-:Y:S01]  /*18b0*/  @!P5 IMAD.IADD R45, R45, 0x1, -R0 ;  /* 0x000000012d2dd824 */ /* 0x000fe200078e0a00 */
[----:B------:R-:W-:Y:S01]  /*18c0*/  ISETP.GT.U32.AND P5, PT, R0, R59, PT ;  /* 0x0000003b0000720c */ /* 0x000fe20003fa4070 */
[----:B------:R-:W-:Y:S02]  /*18d0*/  IMAD.MOV R6, RZ, RZ, -R6 ;  /* 0x000000ffff067224 */ /* 0x000fe400078e0a06 */
[----:B------:R-:W-:Y:S01]  /*18e0*/  @!P0 IMAD.IADD R43, R43, 0x1, -R0 ;  /* 0x000000012b2b8824 */ /* 0x000fe200078e0a00 */
[----:B------:R-:W-:Y:S01]  /*18f0*/  ISETP.GE.AND P0, PT, R30, UR12, PT ;  /* 0x0000000c1e007c0c */ /* 0x000fe2000bf06270 */
[----:B------:R-:W-:Y:S01]  /*1900*/  IMAD R63, R0, R6, R63 ;  /* 0x00000006003f7224 */ /* 0x000fe200078e023f */
[C---:B------:R-:W-:Y:S01]  /*1910*/  LOP3.LUT R6, R24.reuse, 0x1c0, RZ, 0xc0, !PT ;  /* 0x000001c018067812 */ /* 0x040fe200078ec0ff */
[----:B------:R-:W-:-:S02]  /*1920*/  IMAD.SHL.U32 R8, R24, 0x4, RZ ;  /* 0x0000000418087824 */ /* 0x000fc400078e00ff */
[--C-:B------:R-:W-:Y:S01]  /*1930*/  @!P2 IMAD.IADD R67, R67, 0x1, -R0.reuse ;  /* 0x000000014343a824 */ /* 0x100fe200078e0a00 */
[C---:B------:R-:W-:Y:S01]  /*1940*/  ISETP.GT.U32.AND P2, PT, R0.reuse, R51, PT ;  /* 0x000000330000720c */ /* 0x040fe20003f44070 */
[----:B------:R-:W-:Y:S01]  /*1950*/  @!P3 IMAD.IADD R69, R69, 0x1, -R0 ;  /* 0x000000014545b824 */ /* 0x000fe200078e0a00 */
[----:B------:R-:W-:Y:S01]  /*1960*/  ISETP.GT.U32.AND P3, PT, R0, R53, PT ;  /* 0x000000350000720c */ /* 0x000fe20003f64070 */
[----:B------:R-:W-:Y:S01]  /*1970*/  IMAD R24, R4, 0x40, R20 ;  /* 0x0000004004187824 */ /* 0x000fe200078e0214 */
[----:B------:R-:W-:Y:S01]  /*1980*/  SEL R4, R123, RZ, !P0 ;  /* 0x000000ff7b047207 */ /* 0x000fe20004000000 */
[--C-:B------:R-:W-:Y:S01]  /*1990*/  @!P1 IMAD.IADD R49, R49, 0x1, -R0.reuse ;  /* 0x0000000131319824 */ /* 0x100fe200078e0a00 */
[C---:B------:R-:W-:Y:S01]  /*19a0*/  ISETP.GT.U32.AND P0, PT, R0.reuse, R57, PT ;  /* 0x000000390000720c */ /* 0x040fe20003f04070 */
[--C-:B------:R-:W-:Y:S01]  /*19b0*/  @!P5 IMAD.IADD R59, R59, 0x1, -R0.reuse ;  /* 0x000000013b3bd824 */ /* 0x100fe200078e0a00 */
[----:B------:R-:W-:Y:S01]  /*19c0*/  ISETP.GT.U32.AND P1, PT, R0, R65, PT ;  /* 0x000000410000720c */ /* 0x000fe20003f24070 */
[--C-:B------:R-:W-:Y:S01]  /*19d0*/  @!P4 IMAD.IADD R21, R21, 0x1, -R0.reuse ;  /* 0x000000011515c824 */ /* 0x100fe200078e0a00 */
[----:B------:R-:W-:Y:S01]  /*19e0*/  ISETP.GE.AND P5, PT, R80, RZ, PT ;  /* 0x000000ff5000720c */ /* 0x000fe20003fa6270 */
[--C-:B------:R-:W-:Y:S01]  /*19f0*/  @!P6 IMAD.IADD R47, R47, 0x1, -R0.reuse ;  /* 0x000000012f2fe824 */ /* 0x100fe200078e0a00 */
[C---:B------:R-:W-:Y:S01]  /*1a00*/  ISETP.GT.U32.AND P4, PT, R0.reuse, R41, PT ;  /* 0x000000290000720c */ /* 0x040fe20003f84070 */
[--C-:B------:R-:W-:Y:S01]  /*1a10*/  @!P2 IMAD.IADD R51, R51, 0x1, -R0.reuse ;  /* 0x000000013333a824 */ /* 0x100fe200078e0a00 */
[C---:B------:R-:W-:Y:S01]  /*1a20*/  ISETP.GT.U32.AND P2, PT, R0.reuse, R67, PT ;  /* 0x000000430000720c */ /* 0x040fe20003f44070 */
[--C-:B------:R-:W-:Y:S01]  /*1a30*/  @!P3 IMAD.IADD R53, R53, 0x1, -R0.reuse ;  /* 0x000000013535b824 */ /* 0x100fe200078e0a00 */
[----:B------:R-:W-:Y:S01]  /*1a40*/  ISETP.GT.U32.AND P3, PT, R0, R69, PT ;  /* 0x000000450000720c */ /* 0x000fe20003f64070 */
[----:B------:R-:W-:Y:S01]  /*1a50*/  STL [R1+0x94], R24 ;  /* 0x0000941801007387 */ /* 0x000fe20000100800 */
[----:B------:R-:W-:Y:S01]  /*1a60*/  IABS R120, R24 ;  /* 0x0000001800787213 */ /* 0x000fe20000000000 */
[--C-:B------:R-:W-:Y:S01]  /*1a70*/  @!P0 IMAD.IADD R57, R57, 0x1, -R0.reuse ;  /* 0x0000000139398824 */ /* 0x100fe200078e0a00 */
[----:B------:R-:W-:Y:S01]  /*1a80*/  ISETP.GE.AND P0, PT, R81, RZ, PT ;  /* 0x000000ff5100720c */ /* 0x000fe20003f06270 */
[--C-:B------:R-:W-:Y:S01]  /*1a90*/  @!P1 IMAD.IADD R65, R65, 0x1, -R0.reuse ;  /* 0x0000000141419824 */ /* 0x100fe200078e0a00 */
[----:B------:R-:W-:Y:S01]  /*1aa0*/  ISETP.GE.AND P1, PT, R78, RZ, PT ;  /* 0x000000ff4e00720c */ /* 0x000fe20003f26270 */
[----:B------:R-:W-:Y:S01]  /*1ab0*/  @!P5 IMAD.MOV R7, RZ, RZ, -R7 ;  /* 0x000000ffff07d224 */ /* 0x000fe200078e0a07 */
[----:B------:R-:W-:Y:S01]  /*1ac0*/  ISETP.GE.AND P5, PT, R75, RZ, PT ;  /* 0x000000ff4b00720c */ /* 0x000fe20003fa6270 */
[--C-:B------:R-:W-:Y:S01]  /*1ad0*/  @!P4 IMAD.IADD R41, R41, 0x1, -R0.reuse ;  /* 0x000000012929c824 */ /* 0x100fe200078e0a00 */
[----:B------:R-:W-:Y:S01]  /*1ae0*/  ISETP.GT.U32.AND P4, PT, R0, R55, PT ;  /* 0x000000370000720c */ /* 0x000fe20003f84070 */
[--C-:B------:R-:W-:Y:S01]  /*1af0*/  @!P2 IMAD.IADD R67, R67, 0x1, -R0.reuse ;  /* 0x000000014343a824 */ /* 0x100fe200078e0a00 */
[----:B------:R-:W-:Y:S01]  /*1b00*/  ISETP.GE.AND P2, PT, R77, RZ, PT ;  /* 0x000000ff4d00720c */ /* 0x000fe20003f46270 */
[----:B------:R-:W-:Y:S01]  /*1b10*/  @!P3 IMAD.IADD R69, R69, 0x1, -R0 ;  /* 0x000000014545b824 */ /* 0x000fe200078e0a00 */
[----:B------:R-:W-:Y:S01]  /*1b20*/  ISETP.GE.AND P3, PT, R79, RZ, PT ;  /* 0x000000ff4f00720c */ /* 0x000fe20003f66270 */
[----:B------:R-:W-:Y:S01]  /*1b30*/  IMAD.HI.U32 R2, R2, R120, RZ ;  /* 0x0000007802027227 */ /* 0x000fe200078e00ff */
[----:B------:R-:W-:-:S02]  /*1b40*/  SHF.R.U32.HI R73, RZ, 0x2, R6 ;  /* 0x00000002ff497819 */ /* 0x000fc40000011606 */
[----:B------:R-:W-:Y:S01]  /*1b50*/  LOP3.LUT R6, R8, 0x7fc, RZ, 0xc0, !PT ;  /* 0x000007fc08067812 */ /* 0x000fe200078ec0ff */
[----:B------:R-:W-:Y:S01]  /*1b60*/  @!P0 IMAD.MOV R5, RZ, RZ, -R5 ;  /* 0x000000ffff058224 */ /* 0x000fe200078e0a05 */
[----:B------:R-:W-:Y:S01]  /*1b70*/  ISETP.GE.AND P0, PT, R76, RZ, PT ;  /* 0x000000ff4c00720c */ /* 0x000fe20003f06270 */
        /* <DEDUP_REMOVED lines=8> */
[----:B------:R-:W-:Y:S01]  /*1c00*/  @!P4 IMAD.IADD R55, R55, 0x1, -R0 ;  /* 0x000000013737c824 */ /* 0x000fe200078e0a00 */
[----:B------:R-:W-:Y:S01]  /*1c10*/  ISETP.GT.U32.AND P4, PT, R0, R63, PT ;  /* 0x0000003f0000720c */ /* 0x000fe20003f84070 */
[----:B------:R-:W-:Y:S01]  /*1c20*/  IMAD.MOV R2, RZ, RZ, -R2 ;  /* 0x000000ffff027224 */ /* 0x000fe200078e0a02 */
[----:B------:R-:W-:Y:S01]  /*1c30*/  LOP3.LUT R124, R6, 0x60, R71, 0x78, !PT ;  /* 0x00000060067c7812 */ /* 0x000fe200078e7847 */
        /* <DEDUP_REMOVED lines=12> */
[----:B------:R-:W-:Y:S01]  /*1d00*/  IMAD R120, R3, R2, R120 ;  /* 0x0000000203787224 */ /* 0x000fe200078e0278 */
        /* <DEDUP_REMOVED lines=11> */
[--C-:B------:R-:W-:Y:S01]  /*1dc0*/  @!P4 IMAD.IADD R55, R55, 0x1, -R0.reuse ;  /* 0x000000013737c824 */ /* 0x100fe200078e0a00 */
[----:B------:R-:W-:Y:S01]  /*1dd0*/  ISETP.GT.U32.AND P6, PT, R0, R63, PT ;  /* 0x0000003f0000720c */ /* 0x000fe20003fc4070 */
[----:B-1----:R-:W-:Y:S01]  /*1de0*/  IMAD.SHL.U32 R80, R125, 0x4, RZ ;  /* 0x000000047d507824 */ /* 0x002fe200078e00ff */
[----:B------:R-:W-:Y:S01]  /*1df0*/  ISETP.NE.U32.AND P4, PT, R4, RZ, PT ;  /* 0x000000ff0400720c */ /* 0x000fe20003f85070 */
        /* <DEDUP_REMOVED lines=11> */
[----:B------:R-:W-:-:S02]  /*1eb0*/  LOP3.LUT R4, R30, 0x8, RZ, 0xfc, !PT ;  /* 0x000000081e047812 */ /* 0x000fc400078efcff */
[----:B------:R-:W-:Y:S01]  /*1ec0*/  LOP3.LUT R0, R30, 0x18, RZ, 0xfc, !PT ;  /* 0x000000181e007812 */ /* 0x000fe200078efcff */
[----:B------:R-:W-:Y:S01]  /*1ed0*/  @!P0 IMAD.MOV R47, RZ, RZ, -R47 ;  /* 0x000000ffff2f8224 */ /* 0x000fe200078e0a2f */
[----:B------:R-:W-:Y:S01]  /*1ee0*/  ISETP.GT.U32.AND P0, PT, R3, R120, PT ;  /* 0x000000780300720c */ /* 0x000fe20003f04070 */
[----:B------:R-:W-:Y:S01]  /*1ef0*/  @!P1 IMAD.MOV R53, RZ, RZ, -R53 ;  /* 0x000000ffff359224 */ /* 0x000fe200078e0a35 */
[----:B------:R-:W-:Y:S01]  /*1f00*/  ISETP.GE.AND P1, PT, R36, RZ, PT ;  /* 0x000000ff2400720c */ /* 0x000fe20003f26270 */
[----:B------:R-:W-:Y:S01]  /*1f10*/  @!P5 IMAD.MOV R57, RZ, RZ, -R57 ;  /* 0x000000ffff39d224 */ /* 0x000fe200078e0a39 */
[----:B------:R-:W-:Y:S01]  /*1f20*/  ISETP.GE.AND P5, PT, R32, RZ, PT ;  /* 0x000000ff2000720c */ /* 0x000fe20003fa6270 */
[----:B------:R-:W-:Y:S01]  /*1f30*/  @!P2 IMAD.MOV R55, RZ, RZ, -R55 ;  /* 0x000000ffff37a224 */ /* 0x000fe200078e0a37 */
[----:B------:R-:W-:Y:S01]  /*1f40*/  ISETP.GE.AND P2, PT, R34, RZ, PT ;  /* 0x000000ff2200720c */ /* 0x000fe20003f46270 */
[----:B------:R-:W-:Y:S01]  /*1f50*/  @!P3 IMAD.MOV R51, RZ, RZ, -R51 ;  /* 0x000000ffff33b224 */ /* 0x000fe200078e0a33 */
[----:B------:R-:W-:-:S02]  /*1f60*/  ISETP.GE.AND P3, PT, R4, UR12, PT ;  /* 0x0000000c04007c0c */ /* 0x000fc4000bf66270 */
[----:B------:R-:W-:Y:S02]  /*1f70*/  ISETP.GE.AND P6, PT, R2, UR12, PT ;  /* 0x0000000c02007c0c */ /* 0x000fe4000bfc6270 */
[----:B------:R-:W-:Y:S01]  /*1f80*/  LOP3.LUT R6, R73, 0x7fc, R8, 0x78, !PT ;  /* 0x000007fc49067812 */ /* 0x000fe200078e7808 */
[----:B------:R-:W-:Y:S01]  /*1f90*/  @!P0 IMAD.IADD R120, R120, 0x1, -R3 ;  /* 0x0000000178788824 */ /* 0x000fe200078e0a03 */
[----:B------:R-:W-:Y:S01]  /*1fa0*/  ISETP.GE.AND P0, PT, R0, UR12, PT ;  /* 0x0000000c00007c0c */ /* 0x000fe2000bf06270 */
[----:B------:R-:W-:Y:S01]  /*1fb0*/  @!P1 IMAD.MOV R59, RZ, RZ, -R59 ;  /* 0x000000ffff3b9224 */ /* 0x000fe200078e0a3b */
[C---:B------:R-:W-:Y:S01]  /*1fc0*/  SEL R0, R123.reuse, RZ, !P3 ;  /* 0x000000ff7b007207 */ /* 0x040fe20005800000 */
[----:B------:R-:W-:Y:S01]  /*1fd0*/  @!P5 IMAD.MOV R67, RZ, RZ, -R67 ;  /* 0x000000ffff43d224 */ /* 0x000fe200078e0a43 */
[----:B------:R-:W-:Y:S01]  /*1fe0*/  ISETP.GE.AND P3, PT, R28, RZ, PT ;  /* 0x000000ff1c00720c */ /* 0x000fe20003f66270 */
[----:B------:R-:W-:Y:S01]  /*1ff0*/  @!P2 IMAD.MOV R65, RZ, RZ, -R65 ;  /* 0x000000ffff41a224 */ /* 0x000fe200078e0a41 */
[----:B------:R-:W-:Y:S01]  /*2000*/  SEL R2, R123, RZ, !P6 ;  /* 0x000000ff7b027207 */ /* 0x000fe20007000000 */
[----:B------:R1:W-:Y:S01]  /*2010*/  STL [R1+0x48], R6 ;  /* 0x0000480601007387 */ /* 0x0003e20000100800 */
[----:B------:R-:W-:-:S02]  /*2020*/  ISETP.GT.U32.AND P1, PT, R3, R120, PT ;  /* 0x000000780300720c */ /* 0x000fc40003f24070 */
[----:B------:R-:W-:Y:S01]  /*2030*/  ISETP.GE.AND P5, PT, R22, RZ, PT ;  /* 0x000000ff1600720c */ /* 0x000fe20003fa6270 */
[----:B------:R4:W-:Y:S01]  /*2040*/  STL [R1+0x4c], R124 ;  /* 0x00004c7c01007387 */ /* 0x0009e20000100800 */
[----:B------:R-:W-:Y:S01]  /*2050*/  ISETP.GE.AND P6, PT, R26, RZ, PT ;  /* 0x000000ff1a00720c */ /* 0x000fe20003fc6270 */
[----:B--2---:R-:W-:Y:S01]  /*2060*/  IMAD R26, R20, UR15, RZ ;  /* 0x0000000f141a7c24 */ /* 0x004fe2000f8e02ff */
[----:B------:R-:W-:Y:S02]  /*2070*/  ISETP.NE.U32.AND P2, PT, R0, RZ, PT ;  /* 0x000000ff0000720c */ /* 0x000fe40003f45070 */
[----:B------:R-:W-:Y:S01]  /*2080*/  SEL R0, R123, RZ, !P0 ;  /* 0x000000ff7b007207 */ /* 0x000fe20004000000 */
[----:B------:R-:W-:Y:S01]  /*2090*/  @!P3 IMAD.MOV R69, RZ, RZ, -R69 ;  /* 0x000000ffff45b224 */ /* 0x000fe200078e0a45 */
[----:B---3--:R-:W-:Y:S01]  /*20a0*/  LOP3.LUT R28, R30, 0x20, RZ, 0xfc, !PT ;  /* 0x000000201e1c7812 */ /* 0x008fe200078efcff */
[----:B------:R-:W-:Y:S01]  /*20b0*/  STL [R1+0x10], R26 ;  /* 0x0000101a01007387 */ /* 0x000fe20000100800 */
[----:B------:R-:W-:Y:S01]  /*20c0*/  ISETP.NE.U32.AND P3, PT, R0, RZ, PT ;  /* 0x000000ff0000720c */ /* 0x000fe20003f65070 */
[----:B------:R-:W-:Y:S01]  /*20d0*/  @!P1 IMAD.IADD R120, R120, 0x1, -R3 ;  /* 0x0000000178789824 */ /* 0x000fe200078e0a03 */
[----:B------:R-:W-:Y:S01]  /*20e0*/  ISETP.NE.AND P1, PT, R13, RZ, PT ;  /* 0x000000ff0d00720c */ /* 0x000fe20003f25270 */
[----:B------:R-:W-:Y:S01]  /*20f0*/  @!P5 IMAD.MOV R63, RZ, RZ, -R63 ;  /* 0x000000ffff3fd224 */ /* 0x000fe200078e0a3f */
[----:B------:R-:W-:Y:S01]  /*2100*/  LOP3.LUT R0, RZ, R13, RZ, 0x33, !PT ;  /* 0x0000000dff007212 */ /* 0x000fe200078e33ff */
[----:B------:R-:W-:Y:S01]  /*2110*/  @!P6 IMAD.MOV R61, RZ, RZ, -R61 ;  /* 0x000000ffff3de224 */ /* 0x000fe200078e0a3d */
[----:B------:R-:W-:Y:S01]  /*2120*/  ISETP.GE.AND P5, PT, R28, UR12, PT ;  /* 0x0000000c1c007c0c */ /* 0x000fe2000bfa6270 */
[----:B-1----:R-:W-:Y:S01]  /*2130*/  IMAD R6, R122, 0x8, R125 ;  /* 0x000000087a067824 */ /* 0x002fe200078e027d */
[----:B------:R-:W-:Y:S01]  /*2140*/  SEL R116, R0, R5, !P1 ;  /* 0x0000000500747207 */ /* 0x000fe20004800000 */
[----:B----4-:R-:W-:Y:S01]  /*2150*/  VIADD R124, R124, UR8 ;  /* 0x000000087c7c7c36 */ /* 0x010fe20008000000 */
[----:B------:R-:W-:Y:S01]  /*2160*/  SEL R115, R0, R7, !P1 ;  /* 0x0000000700737207 */ /* 0x000fe20004800000 */
[----:B------:R-:W-:Y:S01]  /*2170*/  IMAD R117, R122, 0x8, R6 ;  /* 0x000000087a757824 */ /* 0x000fe200078e0206 */
[----:B------:R-:W-:Y:S01]  /*2180*/  SEL R114, R0, R9, !P1 ;  /* 0x0000000900727207 */ /* 0x000fe20004800000 */
[----:B------:R-:W-:Y:S01]  /*2190*/  IMAD R116, R116, UR6, RZ ;  /* 0x0000000674747c24 */ /* 0x000fe2000f8e02ff */
[C---:B------:R-:W-:Y:S01]  /*21a0*/  SEL R113, R0.reuse, R11, !P1 ;  /* 0x0000000b00717207 */ /* 0x040fe20004800000 */
[----:B------:R-:W-:Y:S01]  /*21b0*/  IMAD R115, R115, UR6, RZ ;  /* 0x0000000673737c24 */ /* 0x000fe2000f8e02ff */
        /* <DEDUP_REMOVED lines=10> */
[----:B------:R-:W-:Y:S01]  /*2260*/  SEL R98, R123, RZ, !P5 ;  /* 0x000000ff7b627207 */ /* 0x000fe20006800000 */
[----:B------:R-:W-:Y:S01]  /*2270*/  IMAD R109, R109, UR6, RZ ;  /* 0x000000066d6d7c24 */ /* 0x000fe2000f8e02ff */
[----:B------:R-:W-:Y:S01]  /*2280*/  SEL R107, R0, R25, !P1 ;  /* 0x00000019006b7207 */ /* 0x000fe20004800000 */
[----:B------:R-:W-:Y:S01]  /*2290*/  IMAD R108, R108, UR6, RZ ;  /* 0x000000066c6c7c24 */ /* 0x000fe2000f8e02ff */
[----:B------:R-:W-:Y:S01]  /*22a0*/  SEL R106, R0, R27, !P1 ;  /* 0x0000001b006a7207 */ /* 0x000fe20004800000 */
[----:B------:R-:W-:Y:S01]  /*22b0*/  IMAD R91, R122, 0x8, R117 ;  /* 0x000000087a5b7824 */ /* 0x000fe200078e0275 */
        /* <DEDUP_REMOVED lines=31> */
[----:B------:R-:W-:Y:S01]  /*24b0*/  IMAD.SHL.U32 R82, R6, 0x4, RZ ;  /* 0x0000000406527824 */ /* 0x000fe200078e00ff */
[C---:B------:R-:W-:Y:S01]  /*24c0*/  SEL R7, R0.reuse, R65, !P1 ;  /* 0x0000004100077207 */ /* 0x040fe20004800000 */
[----:B------:R-:W-:Y:S01]  /*24d0*/  IMAD R9, R9, UR6, RZ ;  /* 0x0000000609097c24 */ /* 0x000fe2000f8e02ff */
[----:B------:R-:W-:Y:S01]  /*24e0*/  SEL R5, R0, R67, !P1 ;  /* 0x0000004300057207 */ /* 0x000fe20004800000 */
[----:B------:R-:W-:Y:S01]  /*24f0*/  IMAD R119, R122, 0x8, R118 ;  /* 0x000000087a777824 */ /* 0x000fe200078e0276 */
[C---:B------:R-:W-:Y:S01]  /*2500*/  SEL R4, R0.reuse, R69, !P1 ;  /* 0x0000004500047207 */ /* 0x040fe20004800000 */
[----:B------:R-:W-:Y:S01]  /*2510*/  IMAD.SHL.U32 R84, R117, 0x4, RZ ;  /* 0x0000000475547824 */ /* 0x000fe200078e00ff */
[----:B------:R-:W-:Y:S01]  /*2520*/  SEL R3, R0, R63, !P1 ;  /* 0x0000003f00037207 */ /* 0x000fe20004800000 */
[----:B------:R-:W-:Y:S01]  /*2530*/  IMAD.SHL.U32 R88, R118, 0x4, RZ ;  /* 0x0000000476587824 */ /* 0x000fe200078e00ff */
[----:B------:R-:W-:Y:S01]  /*2540*/  SEL R99, R0, R61, !P1 ;  /* 0x0000003d00637207 */ /* 0x000fe20004800000 */
[----:B------:R-:W-:Y:S01]  /*2550*/  IMAD.SHL.U32 R0, R26, 0x4, RZ ;  /* 0x000000041a007824 */ /* 0x000fe200078e00ff */
[----:B------:R-:W-:Y:S01]  /*2560*/  ISETP.GE.AND P5, PT, R24, RZ, PT ;  /* 0x000000ff1800720c */ /* 0x000fe20003fa6270 */
[----:B------:R-:W-:Y:S01]  /*2570*/  IMAD.SHL.U32 R90, R119, 0x4, RZ ;  /* 0x00000004775a7824 */ /* 0x000fe200078e00ff */
[----:B------:R-:W-:Y:S01]  /*2580*/  ISETP.NE.AND P1, PT, R12, RZ, PT ;  /* 0x000000ff0c00720c */ /* 0x000fe20003f25270 */
[----:B------:R-:W-:Y:S01]  /*2590*/  IMAD R14, R14, UR6, RZ ;  /* 0x000000060e0e7c24 */ /* 0x000fe2000f8e02ff */
[----:B------:R-:W-:Y:S01]  /*25a0*/  IADD3 R102, P6, PT, R0, UR22, RZ ;  /* 0x0000001600667c10 */ /* 0x000fe2000ffde0ff */
[----:B------:R1:W-:Y:S01]  /*25b0*/  STL [R1+0x100], R0 ;  /* 0x0001000001007387 */ /* 0x0003e20000100800 */
[----:B------:R-:W-:Y:S01]  /*25c0*/  ISETP.NE.U32.AND P0, PT, R2, RZ, PT ;  /* 0x000000ff0200720c */ /* 0x000fe20003f05070 */
[----:B------:R-:W-:Y:S01]  /*25d0*/  IMAD R10, R10, UR6, RZ ;  /* 0x000000060a0a7c24 */ /* 0x000fe2000f8e02ff */
[----:B------:R-:W-:Y:S01]  /*25e0*/  LEA.HI.X.SX32 R103, R26, UR23, 0x2, P6 ;  /* 0x000000171a677c11 */ /* 0x000fe2000b0f16ff */
[----:B------:R-:W-:Y:S01]  /*25f0*/  STL [R1], R91 ;  /* 0x0000005b01007387 */ /* 0x000fe20000100800 */
[----:B------:R-:W-:Y:S01]  /*2600*/  LOP3.LUT R2, R30, 0x28, RZ, 0xfc, !PT ;  /* 0x000000281e027812 */ /* 0x000fe200078efcff */
[----:B------:R-:W-:-:S02]  /*2610*/  IMAD R8, R8, UR6, RZ ;  /* 0x0000000608087c24 */ /* 0x000fc4000f8e02ff */
[----:B------:R-:W-:Y:S01]  /*2620*/  @!P5 IMAD.MOV R120, RZ, RZ, -R120 ;  /* 0x000000ffff78d224 */ /* 0x000fe200078e0a78 */
[C---:B------:R-:W-:Y:S01]  /*2630*/  LEA R24, P5, R116.reuse, R102, 0x2 ;  /* 0x0000006674187211 */ /* 0x040fe200078a10ff */
[----:B-1----:R-:W-:Y:S01]  /*2640*/  IMAD.SHL.U32 R0, R91, 0x4, RZ ;  /* 0x000000045b007824 */ /* 0x002fe200078e00ff */
[----:B------:R-:W-:Y:S01]  /*2650*/  @!P1 LOP3.LUT R120, RZ, R12, RZ, 0x33, !PT ;  /* 0x0000000cff789212 */ /* 0x000fe200078e33ff */
[----:B------:R-:W-:Y:S01]  /*2660*/  STL [R1+0x6c], R80 ;  /* 0x00006c5001007387 */ /* 0x000fe20000100800 */
[-C--:B------:R-:W-:Y:S01]  /*2670*/  LEA R26, P1, R115, R102.reuse, 0x2 ;  /* 0x00000066731a7211 */ /* 0x080fe200078210ff */
[----:B------:R-:W-:Y:S01]  /*2680*/  IMAD R7, R7, UR6, RZ ;  /* 0x0000000607077c24 */ /* 0x000fe2000f8e02ff */
[-C--:B------:R-:W-:Y:S01]  /*2690*/  LEA.HI.X.SX32 R25, R116, R103.reuse, 0x2, P5 ;  /* 0x0000006774197211 */ /* 0x080fe200028f16ff */
[----:B------:R-:W-:Y:S01]  /*26a0*/  IMAD R120, R120, UR13, RZ ;  /* 0x0000000d78787c24 */ /* 0x000fe2000f8e02ff */
[-C--:B------:R-:W-:Y:S01]  /*26b0*/  LEA.HI.X.SX32 R27, R115, R103.reuse, 0x2, P1 ;  /* 0x00000067731b7211 */ /* 0x080fe200008f16ff */
[----:B------:R-:W-:Y:S01]  /*26c0*/  STL [R1+0x68], R82 ;  /* 0x0000685201007387 */ /* 0x000fe20000100800 */
[CC--:B------:R-:W-:Y:S01]  /*26d0*/  LEA R30, P1, R113.reuse, R102.reuse, 0x2 ;  /* 0x00000066711e7211 */ /* 0x0c0fe200078210ff */
[----:B------:R-:W-:Y:S01]  /*26e0*/  IMAD R121, R122, 0x8, R119 ;  /* 0x000000087a797824 */ /* 0x000fe200078e0277 */
[-C--:B------:R-:W-:Y:S01]  /*26f0*/  LEA R28, P5, R114, R102.reuse, 0x2 ;  /* 0x00000066721c7211 */ /* 0x080fe200078a10ff */
[----:B------:R-:W-:Y:S01]  /*2700*/  STL [R1+0x64], R84 ;  /* 0x0000645401007387 */ /* 0x000fe20000100800 */
[-C--:B------:R-:W-:Y:S01]  /*2710*/  LEA.HI.X.SX32 R31, R113, R103.reuse, 0x2, P1 ;  /* 0x00000067711f7211 */ /* 0x080fe200008f16ff */
[----:B------:R-:W-:Y:S01]  /*2720*/  IMAD R122, R122, 0x8, R121 ;  /* 0x000000087a7a7824 */ /* 0x000fe200078e0279 */
[-C--:B------:R-:W-:Y:S01]  /*2730*/  LEA R34, P1, R111, R102.reuse, 0x2 ;  /* 0x000000666f227211 */ /* 0x080fe200078210ff */
[----:B------:R-:W-:Y:S01]  /*2740*/  STL [R1+0x60], R0 ;  /* 0x0000600001007387 */ /* 0x000fe20000100800 */
[-C--:B------:R-:W-:Y:S01]  /*2750*/  LEA.HI.X.SX32 R29, R114, R103.reuse, 0x2, P5 ;  /* 0x00000067721d7211 */ /* 0x080fe200028f16ff */
[----:B------:R-:W-:Y:S01]  /*2760*/  IMAD R5, R5, UR6, RZ ;  /* 0x0000000605057c24 */ /* 0x000fe2000f8e02ff */
[-C--:B------:R-:W-:Y:S01]  /*2770*/  LEA.HI.X.SX32 R35, R111, R103.reuse, 0x2, P1 ;  /* 0x000000676f237211 */ /* 0x080fe200008f16ff */
[----:B------:R-:W-:Y:S01]  /*2780*/  STL [R1+0x5c], R88 ;  /* 0x00005c5801007387 */ /* 0x000fe20000100800 */
[CC--:B------:R-:W-:Y:S01]  /*2790*/  LEA R38, P1, R109.reuse, R102.reuse, 0x2 ;  /* 0x000000666d267211 */ /* 0x0c0fe200078210ff */
[----:B------:R-:W-:Y:S01]  /*27a0*/  IMAD R4, R4, UR6, RZ ;  /* 0x0000000604047c24 */ /* 0x000fe2000f8e02ff */
[CC--:B------:R-:W-:Y:S01]  /*27b0*/  LEA R32, P5, R112.reuse, R102.reuse, 0x2 ;  /* 0x0000006670207211 */ /* 0x0c0fe200078a10ff */
[----:B------:R-:W-:Y:S01]  /*27c0*/  STL [R1+0x58], R90 ;  /* 0x0000585a01007387 */ /* 0x000fe20000100800 */
[-C--:B------:R-:W-:Y:S01]  /*27d0*/  LEA.HI.X.SX32 R39, R109, R103.reuse, 0x2, P1 ;  /* 0x000000676d277211 */ /* 0x080fe200008f16ff */
[----:B------:R-:W-:Y:S01]  /*27e0*/  IMAD R3, R3, UR6, RZ ;  /* 0x0000000603037c24 */ /* 0x000fe2000f8e02ff */
[----:B------:R-:W-:Y:S01]  /*27f0*/  LEA R42, P1, R107, R102, 0x2 ;  /* 0x000000666b2a7211 */ /* 0x000fe200078210ff */
[----:B------:R1:W-:Y:S01]  /*2800*/  STL.64 [R1+0xf8], R12 ;  /* 0x0000f80c01007387 */ /* 0x0003e20000100a00 */
[----:B------:R-:W-:-:S02]  /*2810*/  LEA.HI.X.SX32 R33, R112, R103, 0x2, P5 ;  /* 0x0000006770217211 */ /* 0x000fc400028f16ff */
[-C--:B------:R-:W-:Y:S01]  /*2820*/  LEA.HI.X.SX32 R43, R107, R103.reuse, 0x2, P1 ;  /* 0x000000676b2b7211 */ /* 0x080fe200008f16ff */
[----:B------:R-:W-:Y:S01]  /*2830*/  STL [R1+0x104], R116 ;  /* 0x0001047401007387 */ /* 0x000fe20000100800 */
[CC--:B------:R-:W-:Y:S02]  /*2840*/  LEA R36, P5, R110.reuse, R102.reuse, 0x2 ;  /* 0x000000666e247211 */ /* 0x0c0fe400078a10ff */
[CC--:B------:R-:W-:Y:S02]  /*2850*/  LEA R46, P1, R105.reuse, R102.reuse, 0x2 ;  /* 0x00000066692e7211 */ /* 0x0c0fe400078210ff */
[-C--:B------:R-:W-:Y:S02]  /*2860*/  LEA.HI.X.SX32 R37, R110, R103.reuse, 0x2, P5 ;  /* 0x000000676e257211 */ /* 0x080fe400028f16ff */
[----:B------:R-:W-:Y:S01]  /*2870*/  LEA.HI.X.SX32 R47, R105, R103, 0x2, P1 ;  /* 0x00000067692f7211 */ /* 0x000fe200008f16ff */
[----:B-1----:R-:W-:Y:S01]  /*2880*/  IMAD.SHL.U32 R12, R121, 0x4, RZ ;  /* 0x00000004790c7824 */ /* 0x002fe200078e00ff */
[----:B------:R-:W-:-:S02]  /*2890*/  LEA R40, P5, R108, R102, 0x2 ;  /* 0x000000666c287211 */ /* 0x000fc400078a10ff */
[CC--:B------:R-:W-:Y:S02]  /*28a0*/  LEA R50, P1, R23.reuse, R102.reuse, 0x2 ;  /* 0x0000006617327211 */ /* 0x0c0fe400078210ff */
[-C--:B------:R-:W-:Y:S02]  /*28b0*/  LEA.HI.X.SX32 R41, R108, R103.reuse, 0x2, P5 ;  /* 0x000000676c297211 */ /* 0x080fe400028f16ff */
[-C--:B------:R-:W-:Y:S02]  /*28c0*/  LEA.HI.X.SX32 R51, R23, R103.reuse, 0x2, P1 ;  /* 0x0000006717337211 */ /* 0x080fe400008f16ff */
[CC--:B------:R-:W-:Y:S02]  /*28d0*/  LEA R44, P5, R106.reuse, R102.reuse, 0x2 ;  /* 0x000000666a2c7211 */ /* 0x0c0fe400078a10ff */
[----:B------:R-:W-:Y:S02]  /*28e0*/  LEA R54, P1, R21, R102, 0x2 ;  /* 0x0000006615367211 */ /* 0x000fe400078210ff */
[----:B------:R-:W-:-:S02]  /*28f0*/  LEA.HI.X.SX32 R45, R106, R103, 0x2, P5 ;  /* 0x000000676a2d7211 */ /* 0x000fc400028f16ff */
[-C--:B------:R-:W-:Y:S02]  /*2900*/  LEA.HI.X.SX32 R55, R21, R103.reuse, 0x2, P1 ;  /* 0x0000006715377211 */ /* 0x080fe400008f16ff */
[CC--:B------:R-:W-:Y:S02]  /*2910*/  LEA R48, P5, R104.reuse, R102.reuse, 0x2 ;  /* 0x0000006668307211 */ /* 0x0c0fe400078a10ff */
[CC--:B------:R-:W-:Y:S02]  /*2920*/  LEA R58, P1, R19.reuse, R102.reuse, 0x2 ;  /* 0x00000066133a7211 */ /* 0x0c0fe400078210ff */
[-C--:B------:R-:W-:Y:S02]  /*2930*/  LEA.HI.X.SX32 R49, R104, R103.reuse, 0x2, P5 ;  /* 0x0000006768317211 */ /* 0x080fe400028f16ff */
[----:B------:R-:W-:Y:S02]  /*2940*/  LEA.HI.X.SX32 R59, R19, R103, 0x2, P1 ;  /* 0x00000067133b7211 */ /* 0x000fe400008f16ff */
        /* <DEDUP_REMOVED lines=8> */
[-C--:B------:R-:W-:Y:S02]  /*29d0*/  LEA R60, P5, R18, R102.reuse, 0x2 ;  /* 0x00000066123c7211 */ /* 0x080fe400078a10ff */
[C---:B------:R-:W-:Y:S02]  /*29e0*/  LEA R70, P1, R11.reuse, R102, 0x2 ;  /* 0x000000660b467211 */ /* 0x040fe400078210ff */
[----:B------:R-:W-:Y:S01]  /*29f0*/  ISETP.GE.AND P6, PT, R2, UR12, PT ;  /* 0x0000000c02007c0c */ /* 0x000fe2000bfc6270 */
[----:B------:R-:W-:Y:S01]  /*2a00*/  IMAD.SHL.U32 R2, R120, 0x4, RZ ;  /* 0x0000000478027824 */ /* 0x000fe200078e00ff */
[-C--:B------:R-:W-:Y:S02]  /*2a10*/  LEA.HI.X.SX32 R61, R18, R103.reuse, 0x2, P5 ;  /* 0x00000067123d7211 */ /* 0x080fe400028f16ff */
[----:B------:R-:W-:-:S02]  /*2a20*/  LEA.HI.X.SX32 R71, R11, R103, 0x2, P1 ;  /* 0x000000670b477211 */ /* 0x000fc400008f16ff */
[CC--:B------:R-:W-:Y:S01]  /*2a30*/  LEA R64, P5, R16.reuse, R102.reuse, 0x2 ;  /* 0x0000006610407211 */ /* 0x0c0fe200078a10ff */
[----:B------:R1:W-:Y:S01]  /*2a40*/  STL [R1+0x14], R2 ;  /* 0x0000140201007387 */ /* 0x0003e20000100800 */
[CC--:B------:R-:W-:Y:S02]  /*2a50*/  LEA R74, P1, R9.reuse, R102.reuse, 0x2 ;  /* 0x00000066094a7211 */ /* 0x0c0fe400078210ff */
[-C--:B------:R-:W-:Y:S01]  /*2a60*/  LEA.HI.X.SX32 R65, R16, R103.reuse, 0x2, P5 ;  /* 0x0000006710417211 */ /* 0x080fe200028f16ff */
[----:B------:R2:W-:Y:S01]  /*2a70*/  STL [R1+0x54], R12 ;  /* 0x0000540c01007387 */ /* 0x0005e20000100800 */
[----:B------:R-:W-:Y:S02]  /*2a80*/  LEA.HI.X.SX32 R75, R9, R103, 0x2, P1 ;  /* 0x00000067094b7211 */ /* 0x000fe400008f16ff */
[----:B------:R-:W-:Y:S02]  /*2a90*/  LEA R68, P5, R14, R102, 0x2 ;  /* 0x000000660e447211 */ /* 0x000fe400078a10ff */
[----:B------:R-:W-:-:S02]  /*2aa0*/  IADD3 R94, P1, PT, R2, UR20, RZ ;  /* 0x00000014025e7c10 */ /* 0x000fc4000ff3e0ff */
[-C--:B------:R-:W-:Y:S02]  /*2ab0*/  LEA.HI.X.SX32 R69, R14, R103.reuse, 0x2, P5 ;  /* 0x000000670e457211 */ /* 0x080fe400028f16ff */
[----:B-1----:R-:W-:Y:S02]  /*2ac0*/  LEA.HI.X.SX32 R2, R120, UR21, 0x2, P1 ;  /* 0x0000001578027c11 */ /* 0x002fe400088f16ff */
[----:B------:R-:W-:Y:S02]  /*2ad0*/  LEA R72, P5, R10, R102, 0x2 ;  /* 0x000000660a487211 */ /* 0x000fe400078a10ff */
[----:B------:R-:W-:Y:S02]  /*2ae0*/  IADD3 R80, P1, PT, R80, R94, RZ ;  /* 0x0000005e50507210 */ /* 0x000fe40007f3e0ff */
[----:B------:R-:W-:Y:S02]  /*2af0*/  LEA.HI.X.SX32 R73, R10, R103, 0x2, P5 ;  /* 0x000000670a497211 */ /* 0x000fe400028f16ff */
[----:B------:R-:W-:-:S02]  /*2b00*/  LEA.HI.X.SX32 R81, R125, R2, 0x2, P1 ;  /* 0x000000027d517211 */ /* 0x000fc400008f16ff */
[----:B------:R-:W-:Y:S02]  /*2b10*/  LEA R76, P5, R8, R102, 0x2 ;  /* 0x00000066084c7211 */ /* 0x000fe400078a10ff */
[----:B------:R-:W-:Y:S01]  /*2b20*/  IADD3 R84, P1, PT, R84, R94, RZ ;  /* 0x0000005e54547210 */ /* 0x000fe20007f3e0ff */
[----:B------:R-:W-:Y:S01]  /*2b30*/  @!PT LDS RZ, [RZ] ;  /* 0x00000000fffff984 */ /* 0x000fe20000000800 */
[----:B------:R-:W-:Y:S01]  /*2b40*/  @!PT LDS RZ, [RZ] ;  /* 0x00000000fffff984 */ /* 0x000fe20000000800 */
[----:B------:R-:W-:Y:S01]  /*2b50*/  @!PT LDS RZ, [RZ] ;  /* 0x00000000fffff984 */ /* 0x000fe20000000800 */
[----:B------:R1:W-:Y:S01]  /*2b60*/  LDGSTS.E [R124+0x20000], desc[UR16][R80.64], P4 ;  /* 0x20000000507c7fae */ /* 0x0003e2000a1a1010 */
[----:B------:R-:W-:Y:S02]  /*2b70*/  LEA.HI.X.SX32 R77, R8, R103, 0x2, P5 ;  /* 0x00000067084d7211 */ /* 0x000fe400028f16ff */
[----:B------:R-:W-:Y:S02]  /*2b80*/  LEA.HI.X.SX32 R85, R117, R2, 0x2, P1 ;  /* 0x0000000275557211 */ /* 0x000fe400008f16ff */
[----:B------:R-:W-:Y:S02]  /*2b90*/  LEA R78, P5, R7, R102, 0x2 ;  /* 0x00000066074e7211 */ /* 0x000fe400078a10ff */
[----:B------:R-:W-:-:S02]  /*2ba0*/  IADD3 R88, P1, PT, R88, R94, RZ ;  /* 0x0000005e58587210 */ /* 0x000fc40007f3e0ff */
[----:B------:R-:W-:Y:S02]  /*2bb0*/  LEA.HI.X.SX32 R79, R7, R103, 0x2, P5 ;  /* 0x00000067074f7211 */ /* 0x000fe400028f16ff */
[----:B------:R-:W-:Y:S02]  /*2bc0*/  LEA.HI.X.SX32 R89, R118, R2, 0x2, P1 ;  /* 0x0000000276597211 */ /* 0x000fe400008f16ff */
[-C--:B------:R-:W-:Y:S02]  /*2bd0*/  IADD3 R82, P5, PT, R82, R94.reuse, RZ ;  /* 0x0000005e52527210 */ /* 0x080fe40007fbe0ff */
[----:B------:R-:W-:Y:S02]  /*2be0*/  IADD3 R92, P1, PT, R12, R94, RZ ;  /* 0x0000005e0c5c7210 */ /* 0x000fe40007f3e0ff */
[----:B--2---:R-:W2:Y:S01]  /*2bf0*/  S2R R12, SR_TID.X ;  /* 0x00000000000c7919 */ /* 0x004ea20000002100 */
[----:B------:R-:W-:Y:S02]  /*2c00*/  LEA.HI.X.SX32 R83, R6, R2, 0x2, P5 ;  /* 0x0000000206537211 */ /* 0x000fe400028f16ff */
[----:B------:R-:W-:Y:S01]  /*2c10*/  IADD3 R86, P5, PT, R0, R94, RZ ;  /* 0x0000005e00567210 */ /* 0x000fe20007fbe0ff */
[----:B------:R-:W-:Y:S01]  /*2c20*/  IMAD.SHL.U32 R0, R122, 0x4, RZ ;  /* 0x000000047a007824 */ /* 0x000fe200078e00ff */
[----:B------:R-:W-:Y:S01]  /*2c30*/  SEL R97, R123, RZ, !P6 ;  /* 0x000000ff7b617207 */ /* 0x000fe20007000000 */
[----:B------:R-:W-:Y:S01]  /*2c40*/  UIADD3 UR4, UPT, UPT, UR12, -0x40, URZ ;  /* 0xffffffc00c047890 */ /* 0x000fe2000fffe0ff */
[----:B------:R-:W-:Y:S01]  /*2c50*/  LEA.HI.X.SX32 R87, R91, R2, 0x2, P5 ;  /* 0x000000025b577211 */ /* 0x000fe200028f16ff */
[----:B------:R3:W-:Y:S01]  /*2c60*/  LDGSTS.E [R124+0x20800], desc[UR16][R82.64], P2 ;  /* 0x20800000527c7fae */ /* 0x0007e200091a1010 */
[----:B------:R-:W-:-:S02]  /*2c70*/  IADD3 R90, P5, PT, R90, R94, RZ ;  /* 0x0000005e5a5a7210 */ /* 0x000fc40007fbe0ff */
[----:B------:R-:W-:Y:S01]  /*2c80*/  LEA R96, P6, R5, R102, 0x2 ;  /* 0x0000006605607211 */ /* 0x000fe200078c10ff */
[----:B------:R4:W-:Y:S01]  /*2c90*/  STL [R1+0x50], R0 ;  /* 0x0000500001007387 */ /* 0x0009e20000100800 */
[----:B------:R-:W-:Y:S02]  /*2ca0*/  LEA.HI.X.SX32 R91, R119, R2, 0x2, P5 ;  /* 0x00000002775b7211 */ /* 0x000fe400028f16ff */
[----:B------:R-:W-:Y:S01]  /*2cb0*/  IADD3 R94, P5, PT, R0, R94, RZ ;  /* 0x0000005e005e7210 */ /* 0x000fe20007fbe0ff */
[----:B------:R-:W-:Y:S01]  /*2cc0*/  UISETP.GT.AND UP1, UPT, UR5, 0x7f, UPT ;  /* 0x0000007f0500788c */ /* 0x000fe2000bf24270 */
[-C--:B------:R-:W-:Y:S01]  /*2cd0*/  LEA.HI.X.SX32 R93, R121, R2.reuse, 0x2, P1 ;  /* 0x00000002795d7211 */ /* 0x080fe200008f16ff */
[----:B------:R1:W-:Y:S01]  /*2ce0*/  LDGSTS.E [R124+0x21000], desc[UR16][R84.64], P0 ;  /* 0x21000000547c7fae */ /* 0x0003e200081a1010 */
[----:B------:R-:W-:Y:S01]  /*2cf0*/  LEA.HI.X.SX32 R95, R122, R2, 0x2, P5 ;  /* 0x000000027a5f7211 */ /* 0x000fe200028f16ff */
[----:B------:R-:W-:Y:S01]  /*2d00*/  IMAD R2, R99, UR6, RZ ;  /* 0x0000000663027c24 */ /* 0x000fe2000f8e02ff */
[----:B------:R-:W-:Y:S01]  /*2d10*/  ISETP.NE.U32.AND P1, PT, R97, RZ, PT ;  /* 0x000000ff6100720c */ /* 0x000fe20003f25070 */
[----:B----4-:R-:W4:Y:S01]  /*2d20*/  S2R R0, SR_TID.X ;  /* 0x0000000000007919 */ /* 0x010f220000002100 */
[----:B------:R-:W-:-:S02]  /*2d30*/  ISETP.NE.U32.AND P5, PT, R98, RZ, PT ;  /* 0x000000ff6200720c */ /* 0x000fc40003fa5070 */
[----:B------:R-:W-:Y:S01]  /*2d40*/  LEA.HI.X.SX32 R97, R5, R103, 0x2, P6 ;  /* 0x0000006705617211 */ /* 0x000fe200030f16ff */
[----:B------:R-:W-:Y:S01]  /*2d50*/  LDGSTS.E [R124+0x21800], desc[UR16][R86.64], P3 ;  /* 0x21800000567c7fae */ /* 0x000fe200099a1010 */
[----:B------:R-:W-:-:S04]  /*2d60*/  LEA R98, P6, R4, R102, 0x2 ;  /* 0x0000006604627211 */ /* 0x000fc800078c10ff */
[-C--:B------:R-:W-:Y:S02]  /*2d70*/  LEA.HI.X.SX32 R99, R4, R103.reuse, 0x2, P6 ;  /* 0x0000006704637211 */ /* 0x080fe400030f16ff */
[----:B--2---:R-:W-:Y:S02]  /*2d80*/  SHF.R.U32.HI R13, RZ, 0x6, R12 ;  /* 0x00000006ff0d7819 */ /* 0x004fe4000001160c */
[-C--:B------:R-:W-:Y:S01]  /*2d90*/  LEA R100, P6, R3, R102.reuse, 0x2 ;  /* 0x0000006603647211 */ /* 0x080fe200078c10ff */
[----:B------:R-:W-:Y:S01]  /*2da0*/  USHF.L.U32 UR6, UR14, 0x6, URZ ;  /* 0x000000060e067899 */ /* 0x000fe200080006ff */
[----:B------:R-:W-:Y:S01]  /*2db0*/  SGXT.U32 R13, R13, 0x3 ;  /* 0x000000030d0d781a */ /* 0x000fe20000000000 */
[----:B------:R-:W-:Y:S01]  /*2dc0*/  LDGSTS.E [R124+0x22000], desc[UR16][R88.64], P5 ;  /* 0x22000000587c7fae */ /* 0x000fe2000a9a1010 */
[----:B------:R-:W-:Y:S02]  /*2dd0*/  LEA.HI.X.SX32 R101, R3, R103, 0x2, P6 ;  /* 0x0000006703657211 */ /* 0x000fe400030f16ff */
[----:B------:R-:W-:Y:S01]  /*2de0*/  LEA R102, P6, R2, R102, 0x2 ;  /* 0x0000006602667211 */ /* 0x000fe200078c10ff */
[----:B------:R-:W-:Y:S01]  /*2df0*/  LDGSTS.E [R124+0x22800], desc[UR16][R90.64], P1 ;  /* 0x228000005a7c7fae */ /* 0x000fe200089a1010 */
[----:B------:R-:W-:-:S02]  /*2e00*/  LOP3.LUT R116, R13, 0x30, RZ, 0xfc, !PT ;  /* 0x000000300d747812 */ /* 0x000fc400078efcff */
[----:B------:R-:W-:Y:S02]  /*2e10*/  LEA.HI.X.SX32 R103, R2, R103, 0x2, P6 ;  /* 0x0000006702677211 */ /* 0x000fe400030f16ff */
[----:B------:R-:W-:Y:S02]  /*2e20*/  ISETP.GE.AND P6, PT, R116, UR12, PT ;  /* 0x0000000c74007c0c */ /* 0x000fe4000bfc6270 */
[----:B------:R-:W-:Y:S02]  /*2e30*/  LOP3.LUT R116, R13, 0x38, RZ, 0xfc, !PT ;  /* 0x000000380d747812 */ /* 0x000fe400078efcff */
[----:B------:R-:W-:Y:S02]  /*2e40*/  SHF.R.U32.HI R12, RZ, 0x6, R12 ;  /* 0x00000006ff0c7819 */ /* 0x000fe4000001160c */
[----:B------:R-:W-:Y:S02]  /*2e50*/  ISETP.GE.AND P4, PT, R116, UR12, PT ;  /* 0x0000000c74007c0c */ /* 0x000fe4000bf86270 */
[----:B----4-:R-:W-:-:S02]  /*2e60*/  LOP3.LUT R0, R0, 0x3f, RZ, 0xc0, !PT ;  /* 0x0000003f00007812 */ /* 0x010fc400078ec0ff */
[C---:B------:R-:W-:Y:S02]  /*2e70*/  SEL R116, R123.reuse, RZ, !P6 ;  /* 0x000000ff7b747207 */ /* 0x040fe40007000000 */
[----:B------:R-:W-:Y:S02]  /*2e80*/  ISETP.GE.AND P6, PT, R0, UR12, PT ;  /* 0x0000000c00007c0c */ /* 0x000fe4000bfc6270 */
[----:B------:R-:W-:Y:S02]  /*2e90*/  SGXT.U32 R12, R12, 0x3 ;  /* 0x000000030c0c781a */ /* 0x000fe40000000000 */
[C---:B------:R-:W-:Y:S02]  /*2ea0*/  SEL R0, R123.reuse, RZ, !P4 ;  /* 0x000000ff7b007207 */ /* 0x040fe40006000000 */
[----:B------:R-:W-:Y:S02]  /*2eb0*/  SEL R123, R123, RZ, !P6 ;  /* 0x000000ff7b7b7207 */ /* 0x000fe40007000000 */
[----:B------:R-:W-:-:S02]  /*2ec0*/  ISETP.GE.AND P0, PT, R13, UR4, PT ;  /* 0x000000040d007c0c */ /* 0x000fc4000bf06270 */
[----:B------:R-:W-:Y:S02]  /*2ed0*/  LOP3.LUT R12, R12, 0x8, RZ, 0xfc, !PT ;  /* 0x000000080c0c7812 */ /* 0x000fe400078efcff */
[----:B------:R-:W-:Y:S02]  /*2ee0*/  ISETP.NE.U32.AND P2, PT, R123, RZ, PT ;  /* 0x000000ff7b00720c */ /* 0x000fe40003f45070 */
[----:B------:R-:W-:Y:S02]  /*2ef0*/  PLOP3.LUT P3, PT, PT, PT, UP1, 0x80, 0x8 ;  /* 0x000000000008781c */ /* 0x000fe40003f6f018 */
[----:B------:R-:W-:Y:S02]  /*2f00*/  SEL R123, RZ, 0x4, P0 ;  /* 0x00000004ff7b7807 */ /* 0x000fe40000000000 */
[----:B------:R-:W-:Y:S02]  /*2f10*/  ISETP.GE.AND P0, PT, R12, UR4, PT ;  /* 0x000000040c007c0c */ /* 0x000fe4000bf06270 */
[----:B------:R-:W-:-:S02]  /*2f20*/  LOP3.LUT R12, R13, 0x10, RZ, 0xfc, !PT ;  /* 0x000000100d0c7812 */ /* 0x000fc400078efcff */
[----:B------:R-:W-:Y:S02]  /*2f30*/  SEL R13, R123, RZ, P3 ;  /* 0x000000ff7b0d7207 */ /* 0x000fe40001800000 */
[----:B------:R-:W-:Y:S02]  /*2f40*/  PLOP3.LUT P3, PT, PT, PT, UP1, 0x80, 0x8 ;  /* 0x000000000008781c */ /* 0x000fe40003f6f018 */
[----:B------:R-:W-:Y:S02]  /*2f50*/  SEL R123, RZ, 0x4, P0 ;  /* 0x00000004ff7b7807 */ /* 0x000fe40000000000 */
[----:B------:R-:W-:Y:S02]  /*2f60*/  ISETP.GE.AND P0, PT, R12, UR4, PT ;  /* 0x000000040c007c0c */ /* 0x000fe4000bf06270 */
[----:B------:R-:W-:Y:S02]  /*2f70*/  SEL R12, R123, RZ, P3 ;  /* 0x000000ff7b0c7207 */ /* 0x000fe40001800000 */
[----:B------:R-:W-:-:S02]  /*2f80*/  SEL R123, RZ, 0x4, P0 ;  /* 0x00000004ff7b7807 */ /* 0x000fc40000000000 */
[----:B------:R-:W-:Y:S02]  /*2f90*/  PLOP3.LUT P0, PT, PT, PT, UP1, 0x80, 0x8 ;  /* 0x000000000008781c */ /* 0x000fe40003f0f018 */
[----:B------:R-:W-:Y:S02]  /*2fa0*/  ISETP.NE.U32.AND P4, PT, R116, RZ, PT ;  /* 0x000000ff7400720c */ /* 0x000fe40003f85070 */
[----:B------:R-:W-:Y:S01]  /*2fb0*/  SEL R123, R123, RZ, P0 ;  /* 0x000000ff7b7b7207 */ /* 0x000fe20000000000 */
[----:B------:R-:W5:Y:S01]  /*2fc0*/  LDL.LU R116, [R1+0x104] ;  /* 0x0001040001747983 */ /* 0x000f620000300800 */
[----:B------:R-:W-:Y:S02]  /*2fd0*/  ISETP.NE.U32.AND P6, PT, R0, RZ, PT ;  /* 0x000000ff0000720c */ /* 0x000fe40003fc5070 */
[----:B------:R-:W-:Y:S01]  /*2fe0*/  ISETP.NE.U32.AND P5, PT, R123, RZ, PT ;  /* 0x000000ff7b00720c */ /* 0x000fe20003fa5070 */
[----:B------:R-:W-:Y:S01]  /*2ff0*/  IMAD.U32 R123, RZ, RZ, UR6 ;  /* 0x00000006ff7b7e24 */ /* 0x000fe2000f8e00ff */
[----:B------:R-:W-:Y:S01]  /*3000*/  ISETP.NE.U32.AND P3, PT, R13, RZ, PT ;  /* 0x000000ff0d00720c */ /* 0x000fe20003f65070 */
[----:B------:R-:W5:Y:S01]  /*3010*/  LDL.LU R0, [R1+0x100] ;  /* 0x0001000001007983 */ /* 0x000f620000300800 */
[----:B------:R-:W-:Y:S01]  /*3020*/  ISETP.NE.U32.AND P0, PT, R12, RZ, PT ;  /* 0x000000ff0c00720c */ /* 0x000fe20003f05070 */
[----:B------:R-:W-:-:S02]  /*3030*/  IMAD.WIDE R12, R123, 0x4, R80 ;  /* 0x000000047b0c7825 */ /* 0x000fc400078e0250 */
[----:B------:R-:W2:Y:S02]  /*3040*/  LDL R123, [R1+0x48] ;  /* 0x00004800017b7983 */ /* 0x000ea40000100800 */
[----:B-1----:R-:W-:Y:S02]  /*3050*/  IMAD.U32 R80, RZ, RZ, UR6 ;  /* 0x00000006ff507e24 */ /* 0x002fe4000f8e00ff */
[----:B------:R-:W-:Y:S01]  /*3060*/  LDGSTS.E [R124+0x23000], desc[UR16][R92.64], P4 ;  /* 0x230000005c7c7fae */ /* 0x000fe2000a1a1010 */
[----:B------:R-:W-:Y:S02]  /*3070*/  IMAD.U32 R81, RZ, RZ, UR6 ;  /* 0x00000006ff517e24 */ /* 0x000fe4000f8e00ff */
[----:B---3--:R-:W-:Y:S01]  /*3080*/  IMAD.WIDE R82, R80, 0x4, R82 ;  /* 0x0000000450527825 */ /* 0x008fe200078e0252 */
[----:B------:R-:W-:Y:S03]  /*3090*/  LDGSTS.E [R124+0x23800], desc[UR16][R94.64], P6 ;  /* 0x238000005e7c7fae */ /* 0x000fe6000b1a1010 */
[----:B------:R-:W-:Y:S01]  /*30a0*/  IMAD.WIDE R84, R81, 0x4, R84 ;  /* 0x0000000451547825 */ /* 0x000fe200078e0254 */
[----:B------:R-:W0:Y:S01]  /*30b0*/  LDGDEPBAR ;  /* 0x00000000000079af */ /* 0x000e220000000000 */
[----:B------:R-:W1:Y:S01]  /*30c0*/  S2R R81, SR_TID.X ;  /* 0x0000000000517919 */ /* 0x000e620000002100 */
[----:B------:R-:W-:Y:S01]  /*30d0*/  PLOP3.LUT P4, PT, PT, PT, UP1, 0x80, 0x8 ;  /* 0x000000000008781c */ /* 0x000fe20003f8f018 */
[----:B--2---:R-:W-:Y:S01]  /*30e0*/  VIADD R80, R123, UR8 ;  /* 0x000000087b507c36 */ /* 0x004fe20008000000 */
[----:B-1----:R-:W-:-:S04]  /*30f0*/  SHF.R.U32.HI R123, RZ, 0x6, R81 ;  /* 0x00000006ff7b7819 */ /* 0x002fc80000011651 */
[----:B------:R-:W-:Y:S01]  /*3100*/  LDGSTS.E [R80], desc[UR16][R24.64], P2 ;  /* 0x0000000018507fae */ /* 0x000fe200091a1010 */
[----:B------:R-:W-:-:S03]  /*3110*/  SGXT.U32 R123, R123, 0x3 ;  /* 0x000000037b7b781a */ /* 0x000fc60000000000 */
[----:B------:R-:W-:Y:S04]  /*3120*/  LDGSTS.E [R80+0x800], desc[UR16][R26.64], P2 ;  /* 0x008000001a507fae */ /* 0x000fe800091a1010 */
        /* <DEDUP_REMOVED lines=30> */
[----:B------:R-:W0:Y:S01]  /*3310*/  LDGDEPBAR ;  /* 0x00000000000079af */ /* 0x000e220000000000 */
[----:B------:R-:W-:Y:S06]  /*3320*/  BAR.SYNC.DEFER_BLOCKING 0x0 ;  /* 0x0000000000007b1d */ /* 0x000fec0000010000 */
[----:B------:R-:W-:Y:S01]  /*3330*/  @!PT LDS RZ, [RZ] ;  /* 0x00000000fffff984 */ /* 0x000fe20000000800 */
[----:B------:R-:W-:Y:S01]  /*3340*/  @!PT LDS RZ, [RZ] ;  /* 0x00000000fffff984 */ /* 0x000fe20000000800 */
[----:B------:R-:W-:Y:S01]  /*3350*/  @!PT LDS RZ, [RZ] ;  /* 0x00000000fffff984 */ /* 0x000fe20000000800 */
[----:B------:R-:W-:Y:S01]  /*3360*/  LDGSTS.E [R124+0x24000], desc[UR16][R12.64], P3 ;  /* 0x240000000c7c7fae */ /* 0x000fe200099a1010 */
[----:B------:R-:W-:-:S03]  /*3370*/  LOP3.LUT R123, R123, 0x18, RZ, 0xfc, !PT ;  /* 0x000000187b7b7812 */ /* 0x000fc600078efcff */
[----:B------:R1:W-:Y:S04]  /*3380*/  LDGSTS.E [R124+0x24800], desc[UR16][R82.64], P0 ;  /* 0x24800000527c7fae */ /* 0x0003e800081a1010 */
[----:B------:R-:W5:Y:S01]  /*3390*/  LDL.LU.64 R12, [R1+0xf8] ;  /* 0x0000f800010c7983 */ /* 0x000f620000300a00 */
[----:B------:R-:W-:Y:S01]  /*33a0*/  ISETP.GE.AND P0, PT, R123, UR4, PT ;  /* 0x000000047b007c0c */ /* 0x000fe2000bf06270 */
[----:B------:R-:W-:Y:S01]  /*33b0*/  USHF.L.U32 UR7, UR15, 0x6, URZ ;  /* 0x000000060f077899 */ /* 0x000fe200080006ff */
[----:B------:R-:W-:Y:S01]  /*33c0*/  PLOP3.LUT P2, PT, PT, PT, UP1, 0x80, 0x8 ;  /* 0x000000000008781c */ /* 0x000fe20003f4f018 */
[----:B------:R-:W2:Y:S01]  /*33d0*/  S2R R123, SR_TID.X ;  /* 0x00000000007b7919 */ /* 0x000ea20000002100 */
[----:B-1----:R-:W-:Y:S02]  /*33e0*/  SEL R82, RZ, 0x4, P0 ;  /* 0x00000004ff527807 */ /* 0x002fe40000000000 */
[----:B------:R-:W-:Y:S01]  /*33f0*/  LOP3.LUT R81, R81, 0x3f, RZ, 0xc0, !PT ;  /* 0x0000003f51517812 */ /* 0x000fe200078ec0ff */
[----:B------:R-:W-:Y:S01]  /*3400*/  LDGSTS.E [R124+0x25000], desc[UR16][R84.64], P5 ;  /* 0x25000000547c7fae */ /* 0x000fe2000a9a1010 */
[----:B------:R-:W-:-:S02]  /*3410*/  SEL R82, R82, RZ, P2 ;  /* 0x000000ff52527207 */ /* 0x000fc40001000000 */
[----:B------:R-:W-:Y:S02]  /*3420*/  ISETP.GE.AND P1, PT, R81, UR4, PT ;  /* 0x0000000451007c0c */ /* 0x000fe4000bf26270 */
[----:B------:R-:W-:Y:S02]  /*3430*/  PLOP3.LUT P3, PT, PT, PT, UP1, 0x80, 0x8 ;  /* 0x000000000008781c */ /* 0x000fe40003f6f018 */
[----:B------:R-:W-:Y:S02]  /*3440*/  SEL R81, RZ, 0x4, P1 ;  /* 0x00000004ff517807 */ /* 0x000fe40000800000 */
[----:B------:R-:W-:Y:S01]  /*3450*/  ISETP.NE.U32.AND P1, PT, R82, RZ, PT ;  /* 0x000000ff5200720c */ /* 0x000fe20003f25070 */
[----:B------:R-:W-:Y:S01]  /*3460*/  IMAD.U32 R82, RZ, RZ, UR6 ;  /* 0x00000006ff527e24 */ /* 0x000fe2000f8e00ff */
[----:B------:R-:W-:Y:S02]  /*3470*/  SEL R81, R81, RZ, P3 ;  /* 0x000000ff51517207 */ /* 0x000fe40001800000 */
[----:B------:R-:W-:Y:S01]  /*3480*/  PLOP3.LUT P3, PT, PT, PT, UP1, 0x80, 0x8 ;  /* 0x000000000008781c */ /* 0x000fe20003f6f018 */
[----:B------:R-:W-:Y:S01]  /*3490*/  IMAD.WIDE R88, R82, 0x4, R88 ;  /* 0x0000000452587825 */ /* 0x000fe200078e0258 */
[----:B------:R-:W-:-:S02]  /*34a0*/  ISETP.NE.U32.AND P0, PT, R81, RZ, PT ;  /* 0x000000ff5100720c */ /* 0x000fc40003f05070 */
[----:B------:R-:W-:Y:S01]  /*34b0*/  PLOP3.LUT P5, PT, PT, PT, UP1, 0x80, 0x8 ;  /* 0x000000000008781c */ /* 0x000fe20003faf018 */
[----:B------:R-:W-:Y:S02]  /*34c0*/  IMAD.U32 R81, RZ, RZ, UR6 ;  /* 0x00000006ff517e24 */ /* 0x000fe4000f8e00ff */
[----:B------:R-:W-:-:S04]  /*34d0*/  IMAD.WIDE R90, R82, 0x4, R90 ;  /* 0x00000004525a7825 */ /* 0x000fc800078e025a */
[----:B------:R-:W-:Y:S01]  /*34e0*/  IMAD.WIDE R86, R81, 0x4, R86 ;  /* 0x0000000451567825 */ /* 0x000fe200078e0256 */
[----:B--2---:R-:W-:-:S03]  /*34f0*/  SHF.R.U32.HI R123, RZ, 0x6, R123 ;  /* 0x00000006ff7b7819 */ /* 0x004fc6000001167b */
[----:B------:R-:W-:Y:S01]  /*3500*/  IMAD.WIDE R92, R82, 0x4, R92 ;  /* 0x00000004525c7825 */ /* 0x000fe200078e025c */
[----:B------:R-:W-:Y:S01]  /*3510*/  LDGSTS.E [R124+0x25800], desc[UR16][R86.64], P1 ;  /* 0x25800000567c7fae */ /* 0x000fe200089a1010 */
[----:B------:R-:W-:-:S04]  /*3520*/  SGXT.U32 R123, R123, 0x3 ;  /* 0x000000037b7b781a */ /* 0x000fc80000000000 */
[----:B------:R-:W-:-:S04]  /*3530*/  LOP3.LUT R123, R123, 0x20, RZ, 0xfc, !PT ;  /* 0x000000207b7b7812 */ /* 0x000fc800078efcff */
[----:B------:R-:W-:Y:S02]  /*3540*/  ISETP.GE.AND P2, PT, R123, UR4, PT ;  /* 0x000000047b007c0c */ /* 0x000fe4000bf46270 */
[----:B------:R-:W1:Y:S02]  /*3550*/  S2R R123, SR_TID.X ;  /* 0x00000000007b7919 */ /* 0x000e640000002100 */
[----:B------:R-:W-:-:S04]  /*3560*/  SEL R81, RZ, 0x4, P2 ;  /* 0x00000004ff517807 */ /* 0x000fc80001000000 */
[----:B------:R-:W-:-:S04]  /*3570*/  SEL R81, R81, RZ, P3 ;  /* 0x000000ff51517207 */ /* 0x000fc80001800000 */
[----:B------:R-:W-:Y:S01]  /*3580*/  ISETP.NE.U32.AND P2, PT, R81, RZ, PT ;  /* 0x000000ff5100720c */ /* 0x000fe20003f45070 */
[----:B------:R-:W-:-:S04]  /*3590*/  IMAD.U32 R81, RZ, RZ, UR6 ;  /* 0x00000006ff517e24 */ /* 0x000fc8000f8e00ff */
[----:B------:R-:W-:-:S08]  /*35a0*/  IMAD.WIDE R94, R81, 0x4, R94 ;  /* 0x00000004515e7825 */ /* 0x000fd000078e025e */
[----:B------:R-:W-:Y:S01]  /*35b0*/  LDGSTS.E [R124+0x26000], desc[UR16][R88.64], P2 ;  /* 0x26000000587c7fae */ /* 0x000fe200091a1010 */
[----:B-1----:R-:W-:-:S04]  /*35c0*/  SHF.R.U32.HI R123, RZ, 0x6, R123 ;  /* 0x00000006ff7b7819 */ /* 0x002fc8000001167b */
[----:B------:R-:W-:-:S04]  /*35d0*/  SGXT.U32 R123, R123, 0x3 ;  /* 0x000000037b7b781a */ /* 0x000fc80000000000 */
[----:B------:R-:W-:Y:S02]  /*35e0*/  LOP3.LUT R83, R123, 0x28, RZ, 0xfc, !PT ;  /* 0x000000287b537812 */ /* 0x000fe400078efcff */
[----:B------:R-:W1:Y:S02]  /*35f0*/  S2R R123, SR_TID.X ;  /* 0x00000000007b7919 */ /* 0x000e640000002100 */
[----:B------:R-:W-:-:S04]  /*3600*/  ISETP.GE.AND P3, PT, R83, UR4, PT ;  /* 0x0000000453007c0c */ /* 0x000fc8000bf66270 */
[----:B------:R-:W-:-:S04]  /*3610*/  SEL R81, RZ, 0x4, P3 ;  /* 0x00000004ff517807 */ /* 0x000fc80001800000 */
[----:B------:R-:W-:-:S04]  /*3620*/  SEL R81, R81, RZ, P4 ;  /* 0x000000ff51517207 */ /* 0x000fc80002000000 */
[----:B------:R-:W-:-:S13]  /*3630*/  ISETP.NE.U32.AND P3, PT, R81, RZ, PT ;  /* 0x000000ff5100720c */ /* 0x000fda0003f65070 */
[----:B------:R-:W-:Y:S01]  /*3640*/  LDGSTS.E [R124+0x26800], desc[UR16][R90.64], P3 ;  /* 0x268000005a7c7fae */ /* 0x000fe200099a1010 */
[--C-:B-1----:R-:W-:Y:S02]  /*3650*/  SHF.R.U32.HI R83, RZ, 0x6, R123.reuse ;  /* 0x00000006ff537819 */ /* 0x102fe4000001167b */
[----:B------:R-:W-:Y:S02]  /*3660*/  SHF.R.U32.HI R123, RZ, 0x6, R123 ;  /* 0x00000006ff7b7819 */ /* 0x000fe4000001167b */
[----:B------:R-:W-:Y:S02]  /*3670*/  SGXT.U32 R83, R83, 0x3 ;  /* 0x000000035353781a */ /* 0x000fe40000000000 */
[----:B------:R-:W-:Y:S02]  /*3680*/  SGXT.U32 R123, R123, 0x3 ;  /* 0x000000037b7b781a */ /* 0x000fe40000000000 */
[----:B------:R-:W-:Y:S02]  /*3690*/  LOP3.LUT R83, R83, 0x30, RZ, 0xfc, !PT ;  /* 0x0000003053537812 */ /* 0x000fe400078efcff */
[----:B------:R-:W-:-:S02]  /*36a0*/  LOP3.LUT R123, R123, 0x38, RZ, 0xfc, !PT ;  /* 0x000000387b7b7812 */ /* 0x000fc400078efcff */
[----:B------:R-:W-:-:S04]  /*36b0*/  ISETP.GE.AND P4, PT, R83, UR4, PT ;  /* 0x0000000453007c0c */ /* 0x000fc8000bf86270 */
[----:B------:R-:W-:Y:S02]  /*36c0*/  SEL R81, RZ, 0x4, P4 ;  /* 0x00000004ff517807 */ /* 0x000fe40002000000 */
[----:B------:R-:W-:Y:S02]  /*36d0*/  ISETP.GE.AND P4, PT, R123, UR4, PT ;  /* 0x000000047b007c0c */ /* 0x000fe4000bf86270 */
[----:B------:R-:W-:Y:S02]  /*36e0*/  SEL R81, R81, RZ, P5 ;  /* 0x000000ff51517207 */ /* 0x000fe40002800000 */
[----:B------:R-:W-:Y:S02]  /*36f0*/  PLOP3.LUT P5, PT, PT, PT, UP1, 0x80, 0x8 ;  /* 0x000000000008781c */ /* 0x000fe40003faf018 */
[----:B------:R-:W-:Y:S02]  /*3700*/  SEL R82, RZ, 0x4, P4 ;  /* 0x00000004ff527807 */ /* 0x000fe40002000000 */
[----:B------:R-:W-:Y:S01]  /*3710*/  ISETP.NE.U32.AND P4, PT, R81, RZ, PT ;  /* 0x000000ff5100720c */ /* 0x000fe20003f85070 */
[----:B------:R-:W-:Y:S01]  /*3720*/  IMAD.U32 R81, RZ, RZ, UR7 ;  /* 0x00000007ff517e24 */ /* 0x000fe2000f8e00ff */
[----:B------:R-:W-:-:S03]  /*3730*/  SEL R82, R82, RZ, P5 ;  /* 0x000000ff52527207 */ /* 0x000fc60002800000 */
[----:B------:R-:W-:Y:S01]  /*3740*/  IMAD.WIDE R24, R81, 0x4, R24 ;  /* 0x0000000451187825 */ /* 0x000fe200078e0218 */
[----:B------:R-:W-:-:S03]  /*3750*/  ISETP.NE.U32.AND P5, PT, R82, RZ, PT ;  /* 0x000000ff5200720c */ /* 0x000fc60003fa5070 */
[----:B------:R-:W-:-:S04]  /*3760*/  IMAD.WIDE R26, R81, 0x4, R26 ;  /* 0x00000004511a7825 */ /* 0x000fc800078e021a */
[C---:B------:R-:W-:Y:S01]  /*3770*/  IMAD.WIDE R28, R81.reuse, 0x4, R28 ;  /* 0x00000004511c7825 */ /* 0x040fe200078e021c */
[----:B------:R-:W-:Y:S03]  /*3780*/  LDGSTS.E [R124+0x27000], desc[UR16][R92.64], P4 ;  /* 0x270000005c7c7fae */ /* 0x000fe6000a1a1010 */
[C---:B------:R-:W-:Y:S02]  /*3790*/  IMAD.WIDE R30, R81.reuse, 0x4, R30 ;  /* 0x00000004511e7825 */ /* 0x040fe400078e021e */
[----:B------:R-:W-:Y:S02]  /*37a0*/  LDGSTS.E [R124+0x27800], desc[UR16][R94.64], P5 ;  /* 0x278000005e7c7fae */ /* 0x000fe4000a9a1010 */
[C---:B------:R-:W-:Y:S02]  /*37b0*/  IMAD.WIDE R32, R81.reuse, 0x4, R32 ;  /* 0x0000000451207825 */ /* 0x040fe400078e0220 */
[----:B------:R-:W0:Y:S02]  /*37c0*/  LDGDEPBAR ;  /* 0x00000000000079af */ /* 0x000e240000000000 */
[----:B------:R-:W-:-:S02]  /*37d0*/  IMAD.WIDE R34, R81, 0x4, R34 ;  /* 0x0000000451227825 */ /* 0x000fc400078e0222 */
[----:B------:R-:W-:Y:S02]  /*37e0*/  LDGSTS.E [R80+0x10000], desc[UR16][R24.64], P0 ;  /* 0x1000000018507fae */ /* 0x000fe400081a1010 */
[C---:B------:R-:W-:Y:S02]  /*37f0*/  IMAD.WIDE R36, R81.reuse, 0x4, R36 ;  /* 0x0000000451247825 */ /* 0x040fe400078e0224 */
[----:B------:R-:W-:Y:S02]  /*3800*/  LDGSTS.E [R80+0x10800], desc[UR16][R26.64], P0 ;  /* 0x108000001a507fae */ /* 0x000fe400081a1010 */
[C---:B------:R-:W-:Y:S02]  /*3810*/  IMAD.WIDE R38, R81.reuse, 0x4, R38 ;  /* 0x0000000451267825 */ /* 0x040fe400078e0226 */
[----:B------:R-:W-:Y:S02]  /*3820*/  LDGSTS.E [R80+0x11000], desc[UR16][R28.64], P0 ;  /* 0x110000001c507fae */ /* 0x000fe400081a1010 */
        /* <DEDUP_REMOVED lines=13> */
[----:B------:R1:W-:Y:S02]  /*3900*/  LDGSTS.E [R80+0x14800], desc[UR16][R42.64], P0 ;  /* 0x148000002a507fae */ /* 0x0003e400081a1010 */
[C---:B------:R-:W-:Y:S02]  /*3910*/  IMAD.WIDE R54, R81.reuse, 0x4, R54 ;  /* 0x0000000451367825 */ /* 0x040fe400078e0236 */
[----:B------:R2:W-:Y:S02]  /*3920*/  LDGSTS.E [R80+0x15000], desc[UR16][R44.64], P0 ;  /* 0x150000002c507fae */ /* 0x0005e400081a1010 */
[C---:B------:R-:W-:Y:S02]  /*3930*/  IMAD.WIDE R56, R81.reuse, 0x4, R56 ;  /* 0x0000000451387825 */ /* 0x040fe400078e0238 */
[----:B------:R2:W-:Y:S02]  /*3940*/  LDGSTS.E [R80+0x15800], desc[UR16][R46.64], P0 ;  /* 0x158000002e507fae */ /* 0x0005e400081a1010 */
        /* <DEDUP_REMOVED lines=28> */
[----:B------:R-:W-:Y:S02]  /*3b10*/  IMAD.WIDE R102, R81, 0x4, R102 ;  /* 0x0000000451667825 */ /* 0x000fe400078e0266 */
[----:B------:R2:W-:Y:S04]  /*3b20*/  LDGSTS.E [R80+0x1d000], desc[UR16][R76.64], P0 ;  /* 0x1d0000004c507fae */ /* 0x0005e800081a1010 */
[----:B------:R2:W-:Y:S04]  /*3b30*/  LDGSTS.E [R80+0x1d800], desc[UR16][R78.64], P0 ;  /* 0x1d8000004e507fae */ /* 0x0005e800081a1010 */
[----:B------:R2:W-:Y:S04]  /*3b40*/  LDGSTS.E [R80+0x1e000], desc[UR16][R96.64], P0 ;  /* 0x1e00000060507fae */ /* 0x0005e800081a1010 */
[----:B------:R2:W-:Y:S04]  /*3b50*/  LDGSTS.E [R80+0x1e800], desc[UR16][R98.64], P0 ;  /* 0x1e80000062507fae */ /* 0x0005e800081a1010 */
[----:B------:R2:W-:Y:S04]  /*3b60*/  LDGSTS.E [R80+0x1f000], desc[UR16][R100.64], P0 ;  /* 0x1f00000064507fae */ /* 0x0005e800081a1010 */
[----:B------:R2:W-:Y:S01]  /*3b70*/  LDGSTS.E [R80+0x1f800], desc[UR16][R102.64], P0 ;  /* 0x1f80000066507fae */ /* 0x0005e200081a1010 */
[----:B-1----:R-:W1:Y:S03]  /*3b80*/  S2R R43, SR_TID.X ;  /* 0x00000000002b7919 */ /* 0x002e660000002100 */
[----:B------:R-:W0:Y:S01]  /*3b90*/  LDGDEPBAR ;  /* 0x00000000000079af */ /* 0x000e220000000000 */
[----:B------:R-:W-:Y:S05]  /*3ba0*/  BRA.U UP0, `(.L_x_0) ;  /* 0x0000000100587547 */ /* 0x000fea000b800000 */
[----:B-1---5:R-:W-:Y:S01]  /*3bb0*/  IMAD.SHL.U32 R0, R43, 0x40, RZ ;  /* 0x000000402b007824 */ /* 0x022fe200078e00ff */
[----:B------:R-:W-:Y:S02]  /*3bc0*/  SHF.R.U32.HI R2, RZ, 0x2, R43 ;  /* 0x00000002ff027819 */ /* 0x000fe4000001162b */
[----:B--2---:R-:W-:Y:S02]  /*3bd0*/  CS2R R48, SRZ ;  /* 0x0000000000307805 */ /* 0x004fe4000001ff00 */
[----:B------:R-:W-:Y:S02]  /*3be0*/  CS2R R50, SRZ ;  /* 0x0000000000327805 */ /* 0x000fe4000001ff00 */
[----:B------:R-:W-:Y:S02]  /*3bf0*/  CS2R R44, SRZ ;  /* 0x00000000002c7805 */ /* 0x000fe4000001ff00 */
[----:B------:R-:W-:Y:S01]  /*3c00*/  LOP3.LUT R0, R0, 0x3800, RZ, 0xc0, !PT ;  /* 0x0000380000007812 */ /* 0x000fe200078ec0ff */
[----:B------:R1:W-:Y:S01]  /*3c10*/  STL [R1+0x70], R2 ;  /* 0x0000700201007387 */ /* 0x0003e20000100800 */
[----:B------:R-:W-:-:S02]  /*3c20*/  CS2R R46, SRZ ;  /* 0x00000000002e7805 */ /* 0x000fc4000001ff00 */
[----:B------:R-:W-:Y:S02]  /*3c30*/  CS2R R68, SRZ ;  /* 0x0000000000447805 */ /* 0x000fe4000001ff00 */
[----:B------:R-:W-:Y:S01]  /*3c40*/  CS2R R70, SRZ ;  /* 0x0000000000467805 */ /* 0x000fe2000001ff00 */
[----:B------:R1:W-:Y:S01]  /*3c50*/  STL [R1+0x74], R0 ;  /* 0x0000740001007387 */ /* 0x0003e20000100800 */
[----:B------:R-:W-:Y:S02]  /*3c60*/  CS2R R16, SRZ ;  /* 0x0000000000107805 */ /* 0x000fe4000001ff00 */
[----:B------:R-:W-:Y:S02]  /*3c70*/  CS2R R18, SRZ ;  /* 0x0000000000127805 */ /* 0x000fe4000001ff00 */
[----:B------:R-:W-:Y:S02]  /*3c80*/  CS2R R32, SRZ ;  /* 0x0000000000207805 */ /* 0x000fe4000001ff00 */
[----:B------:R-:W-:-:S02]  /*3c90*/  CS2R R34, SRZ ;  /* 0x0000000000227805 */ /* 0x000fc4000001ff00 */
[----:B------:R-:W-:Y:S02]  /*3ca0*/  CS2R R24, SRZ ;  /* 0x0000000000187805 */ /* 0x000fe4000001ff00 */
[----:B------:R-:W-:Y:S02]  /*3cb0*/  CS2R R26, SRZ ;  /* 0x00000000001a7805 */ /* 0x000fe4000001ff00 */
[----:B------:R-:W-:Y:S02]  /*3cc0*/  CS2R R20, SRZ ;  /* 0x0000000000147805 */ /* 0x000fe4000001ff00 */
[----:B------:R-:W-:Y:S02]  /*3cd0*/  CS2R R22, SRZ ;  /* 0x0000000000167805 */ /* 0x000fe4000001ff00 */
[----:B------:R-:W-:Y:S02]  /*3ce0*/  CS2R R52, SRZ ;  /* 0x0000000000347805 */ /* 0x000fe4000001ff00 */
[----:B------:R-:W-:Y:S01]  /*3cf0*/  CS2R R54, SRZ ;  /* 0x0000000000367805 */ /* 0x000fe2000001ff00 */
[----:B-1----:R-:W-:Y:S06]  /*3d00*/  BRA `(.L_x_1) ;  /* 0x0000002c00507947 */ /* 0x002fec0003800000 */
.L_x_0:
[----:B------:R-:W3:Y:S04]  /*3d10*/  LDL.LU R29, [R1+0x14] ;  /* 0x00001400011d7983 */ /* 0x000ee80000300800 */
[----:B------:R-:W4:Y:S04]  /*3d20*/  LDL.LU R28, [R1] ;  /* 0x00000000011c7983 */ /* 0x000f280000300800 */
[----:B--2---:R-:W2:Y:S01]  /*3d30*/  LDL.LU R30, [R1+0x10] ;  /* 0x00001000011e7983 */ /* 0x004ea20000300800 */
[----:B------:R-:W-:Y:S01]  /*3d40*/  IMAD.U32 R24, RZ, RZ, UR6 ;  /* 0x00000006ff187e24 */ /* 0x000fe2000f8e00ff */
[----:B------:R-:W-:Y:S01]  /*3d50*/  SHF.R.S32.HI R26, RZ, 0x1f, R125 ;  /* 0x0000001fff1a7819 */ /* 0x000fe2000001147d */
[----:B------:R-:W-:Y:S01]  /*3d60*/  UIADD3 UR10, UPT, UPT, UR12, -0x80, URZ ;  /* 0xffffff800c0a7890 */ /* 0x000fe2000fffe0ff */
[----:B------:R-:W-:Y:S01]  /*3d70*/  SHF.R.S32.HI R27, RZ, 0x1f, R6 ;  /* 0x0000001fff1b7819 */ /* 0x000fe20000011406 */
[----:B------:R-:W-:Y:S01]  /*3d80*/  USHF.R.S32.HI UR12, URZ, 0x1f, UR6 ;  /* 0x0000001fff0c7899 */ /* 0x000fe20008011406 */
[----:B------:R-:W-:Y:S01]  /*3d90*/  SHF.L.U64.HI R31, R125, 0x2, R26 ;  /* 0x000000027d1f7819 */ /* 0x000fe2000001021a */
[----:B------:R-:W-:Y:S01]  /*3da0*/  USHF.R.S32.HI UR13, URZ, 0x1f, UR7 ;  /* 0x0000001fff0d7899 */ /* 0x000fe20008011407 */
[----:B------:R-:W-:Y:S01]  /*3db0*/  SHF.R.S32.HI R26, RZ, 0x1f, R117 ;  /* 0x0000001fff1a7819 */ /* 0x000fe20000011475 */
[----:B------:R-:W-:Y:S01]  /*3dc0*/  USHF.L.U32 UR4, UR7, 0x3, URZ ;  /* 0x0000000307047899 */ /* 0x000fe200080006ff */
[----:B-1----:R-:W-:Y:S01]  /*3dd0*/  LOP3.LUT R42, R43, 0x7, RZ, 0xc0, !PT ;  /* 0x000000072b2a7812 */ /* 0x002fe200078ec0ff */
[----:B------:R-:W-:Y:S01]  /*3de0*/  STL [R1+0x44], R31 ;  /* 0x0000441f01007387 */ /* 0x000fe20000100800 */
[----:B------:R-:W-:Y:S01]  /*3df0*/  SHF.R.S32.HI R25, RZ, 0x1f, R120 ;  /* 0x0000001fff197819 */ /* 0x000fe20000011478 */
[----:B------:R-:W-:Y:S01]  /*3e00*/  USHF.L.U64.HI UR9, UR7, 0x3, UR13 ;  /* 0x0000000307097899 */ /* 0x000fe2000801020d */
[----:B------:R-:W-:Y:S01]  /*3e10*/  SHF.R.S32.HI R81, RZ, 0x1f, R8 ;  /* 0x0000001fff517819 */ /* 0x000fe20000011408 */
[----:B------:R-:W-:Y:S01]  /*3e20*/  IMAD.SHL.U32 R41, R42, 0x10, RZ ;  /* 0x000000102a297824 */ /* 0x000fe200078e00ff */
[----:B------:R-:W-:-:S02]  /*3e30*/  SHF.L.U64.HI R25, R120, 0x2, R25 ;  /* 0x0000000278197819 */ /* 0x000fc40000010219 */
[----:B------:R-:W-:Y:S02]  /*3e40*/  CS2R R48, SRZ ;  /* 0x0000000000307805 */ /* 0x000fe4000001ff00 */
[----:B------:R-:W-:Y:S02]  /*3e50*/  LEA R39, P0, R2, UR4, 0x2 ;  /* 0x0000000402277c11 */ /* 0x000fe4000f8010ff */
[----:B------:R-:W-:Y:S02]  /*3e60*/  CS2R R50, SRZ ;  /* 0x0000000000327805 */ /* 0x000fe4000001ff00 */
[----:B------:R-:W-:Y:S02]  /*3e70*/  LEA R78, P2, R5, UR4, 0x2 ;  /* 0x00000004054e7c11 */ /* 0x000fe4000f8410ff */
[----:B------:R-:W-:Y:S02]  /*3e80*/  CS2R R46, SRZ ;  /* 0x00000000002e7805 */ /* 0x000fe4000001ff00 */
[----:B------:R-:W-:-:S02]  /*3e90*/  LEA R80, P3, R7, UR4, 0x2 ;  /* 0x0000000407507c11 */ /* 0x000fc4000f8610ff */
[----:B------:R-:W-:Y:S02]  /*3ea0*/  CS2R R68, SRZ ;  /* 0x0000000000447805 */ /* 0x000fe4000001ff00 */
[----:B------:R-:W-:Y:S02]  /*3eb0*/  SHF.R.S32.HI R85, RZ, 0x1f, R10 ;  /* 0x0000001fff557819 */ /* 0x000fe4000001140a */
[----:B------:R-:W-:Y:S02]  /*3ec0*/  CS2R R70, SRZ ;  /* 0x0000000000467805 */ /* 0x000fe4000001ff00 */
[----:B------:R-:W-:Y:S02]  /*3ed0*/  SHF.R.S32.HI R89, RZ, 0x1f, R14 ;  /* 0x0000001fff597819 */ /* 0x000fe4000001140e */
[----:B------:R-:W-:Y:S02]  /*3ee0*/  CS2R R52, SRZ ;  /* 0x0000000000347805 */ /* 0x000fe4000001ff00 */
[----:B------:R-:W-:-:S02]  /*3ef0*/  SHF.R.S32.HI R93, RZ, 0x1f, R16 ;  /* 0x0000001fff5d7819 */ /* 0x000fc40000011410 */
[----:B------:R-:W-:Y:S02]  /*3f00*/  CS2R R54, SRZ ;  /* 0x0000000000367805 */ /* 0x000fe4000001ff00 */
[----:B------:R-:W-:Y:S01]  /*3f10*/  SHF.R.S32.HI R97, RZ, 0x1f, R18 ;  /* 0x0000001fff617819 */ /* 0x000fe20000011412 */
[----:B------:R-:W-:Y:S01]  /*3f20*/  USHF.L.U32 UR18, UR7, 0x2, URZ ;  /* 0x0000000207127899 */ /* 0x000fe200080006ff */
[----:B------:R-:W-:Y:S01]  /*3f30*/  SHF.R.S32.HI R101, RZ, 0x1f, R20 ;  /* 0x0000001fff657819 */ /* 0x000fe20000011414 */
[----:B------:R-:W-:Y:S01]  /*3f40*/  USHF.L.U64.HI UR7, UR7, 0x2, UR13 ;  /* 0x0000000207077899 */ /* 0x000fe2000801020d */
[----:B------:R-:W-:Y:S01]  /*3f50*/  SHF.R.U32.HI R44, RZ, 0x2, R43 ;  /* 0x00000002ff2c7819 */ /* 0x000fe2000001162b */
[----:B------:R-:W-:Y:S01]  /*3f60*/  UMOV UR11, 0x1 ;  /* 0x00000001000b7882 */ /* 0x000fe20000000000 */
[----:B------:R-:W-:Y:S02]  /*3f70*/  SHF.R.S32.HI R125, RZ, 0x1f, R112 ;  /* 0x0000001fff7d7819 */ /* 0x000fe40000011470 */
[----:B------:R-:W-:-:S02]  /*3f80*/  SHF.R.S32.HI R123, RZ, 0x1f, R111 ;  /* 0x0000001fff7b7819 */ /* 0x000fc4000001146f */
[----:B---3--:R-:W-:Y:S02]  /*3f90*/  LEA R24, P1, R24, R29, 0x3 ;  /* 0x0000001d18187211 */ /* 0x008fe400078218ff */
[----:B------:R-:W-:Y:S02]  /*3fa0*/  SHF.L.U64.HI R29, R6, 0x2, R27 ;  /* 0x00000002061d7819 */ /* 0x000fe4000001021b */
[----:B----4-:R-:W-:Y:S02]  /*3fb0*/  SHF.R.S32.HI R6, RZ, 0x1f, R28 ;  /* 0x0000001fff067819 */ /* 0x010fe4000001141c */
[----:B------:R-:W-:Y:S01]  /*3fc0*/  SHF.R.S32.HI R27, RZ, 0x1f, R118 ;  /* 0x0000001fff1b7819 */ /* 0x000fe20000011476 */
[----:B------:R1:W-:Y:S01]  /*3fd0*/  STL [R1+0x40], R29 ;  /* 0x0000401d01007387 */ /* 0x0003e20000100800 */
[----:B------:R-:W-:Y:S02]  /*3fe0*/  SHF.L.U64.HI R28, R28, 0x2, R6 ;  /* 0x000000021c1c7819 */ /* 0x000fe40000010206 */
[----:B------:R-:W-:-:S02]  /*3ff0*/  SHF.L.U64.HI R27, R118, 0x2, R27 ;  /* 0x00000002761b7819 */ /* 0x000fc4000001021b */
[----:B------:R-:W-:Y:S02]  /*4000*/  SHF.R.S32.HI R6, RZ, 0x1f, R121 ;  /* 0x0000001fff067819 */ /* 0x000fe40000011479 */
[----:B-1----:R-:W-:Y:S02]  /*4010*/  SHF.L.U64.HI R29, R117, 0x2, R26 ;  /* 0x00000002751d7819 */ /* 0x002fe4000001021a */
[----:B------:R-:W-:Y:S02]  /*4020*/  SHF.R.S32.HI R26, RZ, 0x1f, R119 ;  /* 0x0000001fff1a7819 */ /* 0x000fe40000011477 */
[----:B------:R-:W-:Y:S01]  /*4030*/  SHF.R.S32.HI R117, RZ, 0x1f, R108 ;  /* 0x0000001fff757819 */ /* 0x000fe2000001146c */
[----:B------:R1:W-:Y:S01]  /*4040*/  STL [R1+0x3c], R29 ;  /* 0x00003c1d01007387 */ /* 0x0003e20000100800 */
[----:B------:R-:W-:Y:S02]  /*4050*/  SHF.L.U64.HI R26, R119, 0x2, R26 ;  /* 0x00000002771a7819 */ /* 0x000fe4000001021a */
[----:B------:R-:W-:Y:S01]  /*4060*/  SHF.R.S32.HI R119, RZ, 0x1f, R109 ;  /* 0x0000001fff777819 */ /* 0x000fe2000001146d */
[----:B------:R3:W-:Y:S04]  /*4070*/  STL [R1+0x38], R28 ;  /* 0x0000381c01007387 */ /* 0x0007e80000100800 */
[----:B------:R4:W-:Y:S01]  /*4080*/  STL [R1+0x34], R27 ;  /* 0x0000341b01007387 */ /* 0x0009e20000100800 */
[----:B-1----:R-:W-:-:S03]  /*4090*/  IMAD.U32 R29, RZ, RZ, UR6 ;  /* 0x00000006ff1d7e24 */ /* 0x002fc6000f8e00ff */
[----:B------:R1:W-:Y:S01]  /*40a0*/  STL [R1+0x30], R26 ;  /* 0x0000301a01007387 */ /* 0x0003e20000100800 */
[----:B---3--:R-:W-:Y:S01]  /*40b0*/  IMAD.U32 R28, RZ, RZ, UR12 ;  /* 0x0000000cff1c7e24 */ /* 0x008fe2000f8e00ff */
[----:B------:R-:W-:Y:S01]  /*40c0*/  USHF.L.U64.HI UR12, UR6, 0x2, UR12 ;  /* 0x00000002060c7899 */ /* 0x000fe2000801020c */
[----:B----4-:R-:W-:-:S03]  /*40d0*/  SHF.R.S32.HI R27, RZ, 0x1f, R122 ;  /* 0x0000001fff1b7819 */ /* 0x010fc6000001147a */
[----:B------:R-:W-:Y:S02]  /*40e0*/  LEA.HI.X R25, R29, R25, R28, 0x3, P1 ;  /* 0x000000191d197211 */ /* 0x000fe400008f1c1c */
[----:B-1----:R-:W-:Y:S02]  /*40f0*/  SHF.L.U64.HI R26, R121, 0x2, R6 ;  /* 0x00000002791a7819 */ /* 0x002fe40000010206 */
[----:B------:R-:W-:Y:S02]  /*4100*/  SHF.L.U64.HI R6, R122, 0x2, R27 ;  /* 0x000000027a067819 */ /* 0x000fe4000001021b */
[----:B------:R-:W-:Y:S01]  /*4110*/  SHF.R.S32.HI R27, RZ, 0x1f, R2 ;  /* 0x0000001fff1b7819 */ /* 0x000fe20000011402 */
[----:B------:R1:W-:Y:S01]  /*4120*/  STL [R1+0x2c], R26 ;  /* 0x00002c1a01007387 */ /* 0x0003e20000100800 */
[----:B------:R-:W-:Y:S02]  /*4130*/  SHF.R.S32.HI R28, RZ, 0x1f, R3 ;  /* 0x0000001fff1c7819 */ /* 0x000fe40000011403 */
[----:B------:R-:W-:Y:S01]  /*4140*/  LEA.HI.X R38, R2, UR9, R27, 0x2, P0 ;  /* 0x0000000902267c11 */ /* 0x000fe200080f141b */
[----:B------:R2:W-:Y:S01]  /*4150*/  STL [R1+0x28], R6 ;  /* 0x0000280601007387 */ /* 0x0005e20000100800 */
[----:B------:R-:W-:-:S02]  /*4160*/  LEA R40, P0, R3, UR4, 0x2 ;  /* 0x0000000403287c11 */ /* 0x000fc4000f8010ff */
[----:B------:R-:W-:Y:S01]  /*4170*/  SHF.R.S32.HI R2, RZ, 0x1f, R7 ;  /* 0x0000001fff027819 */ /* 0x000fe20000011407 */
[----:B------:R3:W-:Y:S01]  /*4180*/  STL [R1+0x70], R44 ;  /* 0x0000702c01007387 */ /* 0x0007e20000100800 */
[----:B------:R-:W-:Y:S01]  /*4190*/  SHF.R.S32.HI R27, RZ, 0x1f, R4 ;  /* 0x0000001fff1b7819 */ /* 0x000fe20000011404 */
[----:B-1----:R-:W-:Y:S01]  /*41a0*/  IMAD.SHL.U32 R26, R43, 0x2, RZ ;  /* 0x000000022b1a7824 */ /* 0x002fe200078e00ff */
[----:B------:R-:W-:Y:S02]  /*41b0*/  LEA R76, P1, R4, UR4, 0x2 ;  /* 0x00000004044c7c11 */ /* 0x000fe4000f8210ff */
[----:B------:R-:W-:Y:S02]  /*41c0*/  LEA.HI.X R37, R3, UR9, R28, 0x2, P0 ;  /* 0x0000000903257c11 */ /* 0x000fe400080f141c */
[----:B------:R-:W-:Y:S02]  /*41d0*/  LOP3.LUT R41, R41, 0x30, R26, 0x78, !PT ;  /* 0x0000003029297812 */ /* 0x000fe400078e781a */
[----:B------:R-:W-:-:S02]  /*41e0*/  SHF.R.S32.HI R26, RZ, 0x1f, R5 ;  /* 0x0000001fff1a7819 */ /* 0x000fc40000011405 */
[----:B------:R-:W-:Y:S02]  /*41f0*/  LEA.HI.X R79, R7, UR9, R2, 0x2, P3 ;  /* 0x00000009074f7c11 */ /* 0x000fe400098f1402 */
[----:B------:R-:W-:Y:S02]  /*4200*/  LEA.HI.X R77, R5, UR9, R26, 0x2, P2 ;  /* 0x00000009054d7c11 */ /* 0x000fe400090f141a */
[----:B------:R-:W-:Y:S02]  /*4210*/  LEA R82, P0, R8, UR4, 0x2 ;  /* 0x0000000408527c11 */ /* 0x000fe4000f8010ff */
[----:B------:R-:W-:Y:S02]  /*4220*/  LEA.HI.X R36, R4, UR9, R27, 0x2, P1 ;  /* 0x0000000904247c11 */ /* 0x000fe400088f141b */
[----:B------:R-:W-:Y:S02]  /*4230*/  SHF.R.S32.HI R2, RZ, 0x1f, R11 ;  /* 0x0000001fff027819 */ /* 0x000fe4000001140b */
[----:B------:R-:W-:-:S02]  /*4240*/  LEA R86, P2, R10, UR4, 0x2 ;  /* 0x000000040a567c11 */ /* 0x000fc4000f8410ff */
[----:B------:R-:W-:Y:S02]  /*4250*/  LEA R88, P3, R11, UR4, 0x2 ;  /* 0x000000040b587c11 */ /* 0x000fe4000f8610ff */
[----:B------:R-:W-:Y:S02]  /*4260*/  SHF.R.S32.HI R4, RZ, 0x1f, R9 ;  /* 0x0000001fff047819 */ /* 0x000fe40000011409 */
[----:B------:R-:W-:Y:S02]  /*4270*/  LEA R84, P1, R9, UR4, 0x2 ;  /* 0x0000000409547c11 */ /* 0x000fe4000f8210ff */
[----:B------:R-:W-:Y:S02]  /*4280*/  LEA.HI.X R81, R8, UR9, R81, 0x2, P0 ;  /* 0x0000000908517c11 */ /* 0x000fe400080f1451 */
[----:B------:R-:W-:Y:S02]  /*4290*/  LEA.HI.X R85, R10, UR9, R85, 0x2, P2 ;  /* 0x000000090a557c11 */ /* 0x000fe400090f1455 */
[----:B------:R-:W-:-:S02]  /*42a0*/  LEA.HI.X R87, R11, UR9, R2, 0x2, P3 ;  /* 0x000000090b577c11 */ /* 0x000fc400098f1402 */
[----:B------:R-:W-:Y:S02]  /*42b0*/  LEA R90, P0, R14, UR4, 0x2 ;  /* 0x000000040e5a7c11 */ /* 0x000fe4000f8010ff */
[----:B------:R-:W-:Y:S02]  /*42c0*/  LEA.HI.X R83, R9, UR9, R4, 0x2, P1 ;  /* 0x0000000909537c11 */ /* 0x000fe400088f1404 */
[----:B------:R-:W-:Y:S02]  /*42d0*/  SHF.R.S32.HI R2, RZ, 0x1f, R17 ;  /* 0x0000001fff027819 */ /* 0x000fe40000011411 */
[----:B------:R-:W-:Y:S02]  /*42e0*/  LEA R94, P2, R16, UR4, 0x2 ;  /* 0x00000004105e7c11 */ /* 0x000fe4000f8410ff */
[----:B------:R-:W-:Y:S02]  /*42f0*/  LEA R96, P3, R17, UR4, 0x2 ;  /* 0x0000000411607c11 */ /* 0x000fe4000f8610ff */
[----:B------:R-:W-:-:S02]  /*4300*/  SHF.R.S32.HI R4, RZ, 0x1f, R15 ;  /* 0x0000001fff047819 */ /* 0x000fc4000001140f */
[----:B------:R-:W-:Y:S02]  /*4310*/  LEA R92, P1, R15, UR4, 0x2 ;  /* 0x000000040f5c7c11 */ /* 0x000fe4000f8210ff */
[----:B------:R-:W-:Y:S02]  /*4320*/  LEA.HI.X R89, R14, UR9, R89, 0x2, P0 ;  /* 0x000000090e597c11 */ /* 0x000fe400080f1459 */
[----:B------:R-:W-:Y:S02]  /*4330*/  LEA.HI.X R93, R16, UR9, R93, 0x2, P2 ;  /* 0x00000009105d7c11 */ /* 0x000fe400090f145d */
[----:B------:R-:W-:Y:S02]  /*4340*/  LEA.HI.X R95, R17, UR9, R2, 0x2, P3 ;  /* 0x00000009115f7c11 */ /* 0x000fe400098f1402 */
[----:B------:R-:W-:Y:S02]  /*4350*/  LEA R98, P0, R18, UR4, 0x2 ;  /* 0x0000000412627c11 */ /* 0x000fe4000f8010ff */
[----:B------:R-:W-:-:S02]  /*4360*/  LEA.HI.X R91, R15, UR9, R4, 0x2, P1 ;  /* 0x000000090f5b7c11 */ /* 0x000fc400088f1404 */
[----:B------:R-:W-:Y:S02]  /*4370*/  SHF.R.S32.HI R2, RZ, 0x1f, R21 ;  /* 0x0000001fff027819 */ /* 0x000fe40000011415 */
[----:B------:R-:W-:Y:S02]  /*4380*/  LEA R102, P2, R20, UR4, 0x2 ;  /* 0x0000000414667c11 */ /* 0x000fe4000f8410ff */
[----:B------:R-:W-:Y:S02]  /*4390*/  LEA R33, P3, R21, UR4, 0x2 ;  /* 0x0000000415217c11 */ /* 0x000fe4000f8610ff */
[----:B------:R-:W-:Y:S02]  /*43a0*/  SHF.R.S32.HI R4, RZ, 0x1f, R19 ;  /* 0x0000001fff047819 */ /* 0x000fe40000011413 */
[----:B------:R-:W-:Y:S02]  /*43b0*/  LEA R100, P1, R19, UR4, 0x2 ;  /* 0x0000000413647c11 */ /* 0x000fe4000f8210ff */
[----:B------:R-:W-:-:S02]  /*43c0*/  LEA.HI.X R97, R18, UR9, R97, 0x2, P0 ;  /* 0x0000000912617c11 */ /* 0x000fc400080f1461 */
[----:B------:R-:W-:Y:S02]  /*43d0*/  LEA.HI.X R101, R20, UR9, R101, 0x2, P2 ;  /* 0x0000000914657c11 */ /* 0x000fe400090f1465 */
[----:B------:R-:W-:Y:S02]  /*43e0*/  LEA.HI.X R103, R21, UR9, R2, 0x2, P3 ;  /* 0x0000000915677c11 */ /* 0x000fe400098f1402 */
[----:B------:R-:W-:Y:S02]  /*43f0*/  SHF.R.S32.HI R28, RZ, 0x1f, R22 ;  /* 0x0000001fff1c7819 */ /* 0x000fe40000011416 */
[----:B------:R-:W-:Y:S02]  /*4400*/  LEA R35, P0, R22, UR4, 0x2 ;  /* 0x0000000416237c11 */ /* 0x000fe4000f8010ff */
[----:B------:R-:W-:Y:S01]  /*4410*/  LEA.HI.X R99, R19, UR9, R4, 0x2, P1 ;  /* 0x0000000913637c11 */ /* 0x000fe200088f1404 */
[----:B------:R-:W-:Y:S01]  /*4420*/  IMAD R4, R42, 0x100, R41 ;  /* 0x000001002a047824 */ /* 0x000fe200078e0229 */
[----:B------:R-:W-:-:S02]  /*4430*/  SHF.R.S32.HI R2, RZ, 0x1f, R104 ;  /* 0x0000001fff027819 */ /* 0x000fc40000011468 */
[----:B------:R-:W-:Y:S02]  /*4440*/  LEA R31, P2, R104, UR4, 0x2 ;  /* 0x00000004681f7c11 */ /* 0x000fe4000f8410ff */
[----:B--2---:R-:W-:Y:S02]  /*4450*/  SHF.R.S32.HI R6, RZ, 0x1f, R30 ;  /* 0x0000001fff067819 */ /* 0x004fe4000001141e */
[----:B------:R-:W-:Y:S02]  /*4460*/  SHF.R.S32.HI R27, RZ, 0x1f, R23 ;  /* 0x0000001fff1b7819 */ /* 0x000fe40000011417 */
[----:B------:R-:W-:Y:S02]  /*4470*/  LEA R34, P1, R23, UR4, 0x2 ;  /* 0x0000000417227c11 */ /* 0x000fe4000f8210ff */
[----:B------:R-:W-:Y:S02]  /*4480*/  LEA.HI.X R28, R22, UR9, R28, 0x2, P0 ;  /* 0x00000009161c7c11 */ /* 0x000fe400080f141c */
[----:B------:R-:W-:-:S02]  /*4490*/  LEA.HI.X R22, R104, UR9, R2, 0x2, P2 ;  /* 0x0000000968167c11 */ /* 0x000fc400090f1402 */
[----:B------:R-:W-:Y:S02]  /*44a0*/  SHF.L.U64.HI R6, R30, 0x2, R6 ;  /* 0x000000021e067819 */ /* 0x000fe40000010206 */
[----:B------:R-:W-:Y:S02]  /*44b0*/  SHF.R.S32.HI R21, RZ, 0x1f, R105 ;  /* 0x0000001fff157819 */ /* 0x000fe40000011469 */
[----:B------:R-:W-:Y:S02]  /*44c0*/  LEA R29, P3, R105, UR4, 0x2 ;  /* 0x00000004691d7c11 */ /* 0x000fe4000f8610ff */
[----:B------:R-:W-:Y:S02]  /*44d0*/  LEA.HI.X R27, R23, UR9, R27, 0x2, P1 ;  /* 0x00000009171b7c11 */ /* 0x000fe400088f141b */
[----:B------:R-:W-:Y:S02]  /*44e0*/  LEA R118, P2, R108, UR4, 0x2 ;  /* 0x000000046c767c11 */ /* 0x000fe4000f8410ff */
[----:B------:R-:W-:-:S02]  /*44f0*/  SHF.R.S32.HI R17, RZ, 0x1f, R107 ;  /* 0x0000001fff117819 */ /* 0x000fc4000001146b */
[----:B------:R-:W-:Y:S02]  /*4500*/  LEA R30, P1, R107, UR4, 0x2 ;  /* 0x000000046b1e7c11 */ /* 0x000fe4000f8210ff */
[----:B------:R-:W-:Y:S02]  /*4510*/  SHF.R.S32.HI R18, RZ, 0x1f, R106 ;  /* 0x0000001fff127819 */ /* 0x000fe4000001146a */
[----:B------:R-:W-:Y:S02]  /*4520*/  LEA R32, P0, R106, UR4, 0x2 ;  /* 0x000000046a207c11 */ /* 0x000fe4000f8010ff */
[----:B------:R-:W-:Y:S02]  /*4530*/  LEA.HI.X R21, R105, UR9, R21, 0x2, P3 ;  /* 0x0000000969157c11 */ /* 0x000fe400098f1415 */
[----:B------:R-:W-:Y:S02]  /*4540*/  LEA.HI.X R117, R108, UR9, R117, 0x2, P2 ;  /* 0x000000096c757c11 */ /* 0x000fe400090f1475 */
[----:B------:R-:W-:-:S02]  /*4550*/  LEA R120, P3, R109, UR4, 0x2 ;  /* 0x000000046d787c11 */ /* 0x000fc4000f8610ff */
[----:B------:R-:W-:Y:S02]  /*4560*/  LEA.HI.X R17, R107, UR9, R17, 0x2, P1 ;  /* 0x000000096b117c11 */ /* 0x000fe400088f1411 */
[----:B------:R-:W-:Y:S02]  /*4570*/  LEA R23, P2, R112, UR4, 0x2 ;  /* 0x0000000470177c11 */ /* 0x000fe4000f8410ff */
[----:B------:R-:W-:Y:S02]  /*4580*/  LEA.HI.X R18, R106, UR9, R18, 0x2, P0 ;  /* 0x000000096a127c11 */ /* 0x000fe400080f1412 */
[----:B------:R-:W-:Y:S02]  /*4590*/  LEA R124, P1, R111, UR4, 0x2 ;  /* 0x000000046f7c7c11 */ /* 0x000fe4000f8210ff */
[----:B------:R-:W-:Y:S02]  /*45a0*/  LOP3.LUT R2, R43, 0x3, RZ, 0xc0, !PT ;  /* 0x000000032b027812 */ /* 0x000fe400078ec0ff */
[----:B------:R-:W-:-:S02]  /*45b0*/  SHF.R.S32.HI R121, RZ, 0x1f, R110 ;  /* 0x0000001fff797819 */ /* 0x000fc4000001146e */
[----:B------:R-:W-:Y:S01]  /*45c0*/  LEA R122, P0, R110, UR4, 0x2 ;  /* 0x000000046e7a7c11 */ /* 0x000fe2000f8010ff */
[----:B------:R-:W-:Y:S01]  /*45d0*/  IMAD R2, R2, 0x120, RZ ;  /* 0x0000012002027824 */ /* 0x000fe200078e02ff */
[----:B------:R-:W-:Y:S02]  /*45e0*/  LOP3.LUT R7, R44, 0x40, RZ, 0xc0, !PT ;  /* 0x000000402c077812 */ /* 0x000fe400078ec0ff */
[----:B---3--:R-:W-:Y:S02]  /*45f0*/  CS2R R44, SRZ ;  /* 0x00000000002c7805 */ /* 0x008fe4000001ff00 */
[----:B------:R-:W-:Y:S02]  /*4600*/  LEA.HI.X R119, R109, UR9, R119, 0x2, P3 ;  /* 0x000000096d777c11 */ /* 0x000fe400098f1477 */
[----:B------:R-:W-:Y:S02]  /*4610*/  LEA.HI.X R125, R112, UR9, R125, 0x2, P2 ;  /* 0x00000009707d7c11 */ /* 0x000fe400090f147d */
[----:B------:R-:W-:-:S02]  /*4620*/  SHF.R.S32.HI R3, RZ, 0x1f, R113 ;  /* 0x0000001fff037819 */ /* 0x000fc40000011471 */
[----:B------:R-:W-:Y:S02]  /*4630*/  LEA R19, P3, R113, UR4, 0x2 ;  /* 0x0000000471137c11 */ /* 0x000fe4000f8610ff */
[----:B------:R-:W-:Y:S02]  /*4640*/  LEA.HI.X R123, R111, UR9, R123, 0x2, P1 ;  /* 0x000000096f7b7c11 */ /* 0x000fe400088f147b */
[----:B-----5:R-:W-:Y:S02]  /*4650*/  SHF.R.S32.HI R16, RZ, 0x1f, R116 ;  /* 0x0000001fff107819 */ /* 0x020fe40000011474 */
[----:B------:R-:W-:Y:S02]  /*4660*/  LEA R10, P2, R116, UR4, 0x2 ;  /* 0x00000004740a7c11 */ /* 0x000fe4000f8410ff */
[----:B------:R-:W-:Y:S02]  /*4670*/  LEA.HI.X R121, R110, UR9, R121, 0x2, P0 ;  /* 0x000000096e797c11 */ /* 0x000fe400080f1479 */
[----:B------:R-:W-:-:S02]  /*4680*/  SHF.R.S32.HI R11, RZ, 0x1f, R115 ;  /* 0x0000001fff0b7819 */ /* 0x000fc40000011473 */
[----:B------:R-:W-:Y:S02]  /*4690*/  LEA R20, P1, R115, UR4, 0x2 ;  /* 0x0000000473147c11 */ /* 0x000fe4000f8210ff */
[----:B------:R-:W-:Y:S02]  /*46a0*/  SHF.R.S32.HI R5, RZ, 0x1f, R114 ;  /* 0x0000001fff057819 */ /* 0x000fe40000011472 */
[----:B------:R-:W-:Y:S01]  /*46b0*/  LEA R26, P0, R114, UR4, 0x2 ;  /* 0x00000004721a7c11 */ /* 0x000fe2000f8010ff */
[----:B------:R-:W-:Y:S01]  /*46c0*/  UMOV UR4, URZ ;  /* 0x000000ff00047c82 */ /* 0x000fe20008000000 */
[----:B------:R-:W-:Y:S02]  /*46d0*/  LOP3.LUT R7, R7, 0x1c, R43, 0xf8, !PT ;  /* 0x0000001c07077812 */ /* 0x000fe400078ef82b */
[----:B------:R-:W-:Y:S02]  /*46e0*/  LEA.HI.X R3, R113, UR9, R3, 0x2, P3 ;  /* 0x0000000971037c11 */ /* 0x000fe400098f1403 */
[----:B------:R-:W-:-:S02]  /*46f0*/  LEA.HI.X R16, R116, UR9, R16, 0x2, P2 ;  /* 0x0000000974107c11 */ /* 0x000fc400090f1410 */
[----:B------:R-:W-:Y:S02]  /*4700*/  LEA.HI.X R11, R115, UR9, R11, 0x2, P1 ;  /* 0x00000009730b7c11 */ /* 0x000fe400088f140b */
[----:B------:R-:W-:Y:S02]  /*4710*/  IADD3 R76, P3, PT, R76, UR22, RZ ;  /* 0x000000164c4c7c10 */ /* 0x000fe4000ff7e0ff */
[----:B------:R-:W-:Y:S02]  /*4720*/  IADD3 R78, P2, PT, R78, UR22, RZ ;  /* 0x000000164e4e7c10 */ /* 0x000fe4000ff5e0ff */
[----:B------:R-:W-:Y:S01]  /*4730*/  LEA.HI.X R5, R114, UR9, R5, 0x2, P0 ;  /* 0x0000000972057c11 */ /* 0x000fe200080f1405 */
[----:B------:R-:W-:Y:S01]  /*4740*/  USHF.R.S32.HI UR9, URZ, 0x1f, UR5 ;  /* 0x0000001fff097899 */ /* 0x000fe20008011405 */
[----:B------:R-:W-:Y:S02]  /*4750*/  LOP3.LUT R7, R2, R7, RZ, 0x3c, !PT ;  /* 0x0000000702077212 */ /* 0x000fe400078e3cff */
[----:B------:R-:W-:Y:S01]  /*4760*/  IADD3 R80, P1, PT, R80, UR22, RZ ;  /* 0x0000001650507c10 */ /* 0x000fe2000ff3e0ff */
[----:B------:R-:W-:Y:S01]  /*4770*/  ULEA.HI UR9, UR9, UR5, URZ, 0x6 ;  /* 0x0000000509097291 */ /* 0x000fe2000f8f30ff */
[----:B------:R-:W-:-:S02]  /*4780*/  IADD3 R2, P4, PT, R39, UR22, RZ ;  /* 0x0000001627027c10 */ /* 0x000fc4000ff9e0ff */
[----:B------:R-:W-:Y:S01]  /*4790*/  IADD3 R82, P0, PT, R82, UR22, RZ ;  /* 0x0000001652527c10 */ /* 0x000fe2000ff1e0ff */
[----:B------:R-:W-:Y:S01]  /*47a0*/  USHF.R.S32.HI UR9, URZ, 0x6, UR9 ;  /* 0x00000006ff097899 */ /* 0x000fe20008011409 */
[----:B------:R-:W-:Y:S01]  /*47b0*/  IADD3 R14, P5, PT, R40, UR22, RZ ;  /* 0x00000016280e7c10 */ /* 0x000fe2000ffbe0ff */
[----:B------:R-:W-:Y:S01]  /*47c0*/  UMOV UR5, 0xffffffff ;  /* 0xffffffff00057882 */ /* 0x000fe20000000000 */
[----:B------:R-:W-:Y:S01]  /*47d0*/  IADD3.X R15, PT, PT, R36, UR23, RZ, P3, !PT ;  /* 0x00000017240f7c10 */ /* 0x000fe20009ffe4ff */
[----:B------:R-:W-:Y:S01]  /*47e0*/  UIADD3 UR13, UPT, UPT, UR9, -0x2, URZ ;  /* 0xfffffffe090d7890 */ /* 0x000fe2000fffe0ff */
[----:B------:R-:W-:Y:S02]  /*47f0*/  IADD3.X R77, PT, PT, R77, UR23, RZ, P2, !PT ;  /* 0x000000174d4d7c10 */ /* 0x000fe400097fe4ff */
[----:B------:R-:W-:Y:S02]  /*4800*/  IADD3 R88, P3, PT, R88, UR22, RZ ;  /* 0x0000001658587c10 */ /* 0x000fe4000ff7e0ff */
[----:B------:R-:W-:-:S02]  /*4810*/  IADD3 R90, P2, PT, R90, UR22, RZ ;  /* 0x000000165a5a7c10 */ /* 0x000fc4000ff5e0ff */
[----:B------:R-:W-:Y:S02]  /*4820*/  IADD3.X R79, PT, PT, R79, UR23, RZ, P1, !PT ;  /* 0x000000174f4f7c10 */ /* 0x000fe40008ffe4ff */
[----:B------:R-:W-:Y:S02]  /*4830*/  IADD3.X R8, PT, PT, R38, UR23, RZ, P4, !PT ;  /* 0x0000001726087c10 */ /* 0x000fe4000a7fe4ff */
[----:B------:R-:W-:Y:S02]  /*4840*/  IADD3 R92, P1, PT, R92, UR22, RZ ;  /* 0x000000165c5c7c10 */ /* 0x000fe4000ff3e0ff */
[----:B------:R-:W-:Y:S02]  /*4850*/  IADD3.X R81, PT, PT, R81, UR23, RZ, P0, !PT ;  /* 0x0000001751517c10 */ /* 0x000fe400087fe4ff */
[----:B------:R-:W-:Y:S02]  /*4860*/  IADD3 R84, P4, PT, R84, UR22, RZ ;  /* 0x0000001654547c10 */ /* 0x000fe4000ff9e0ff */
[----:B------:R-:W-:-:S02]  /*4870*/  IADD3.X R9, PT, PT, R37, UR23, RZ, P5, !PT ;  /* 0x0000001725097c10 */ /* 0x000fc4000affe4ff */
[----:B------:R-:W-:Y:S02]  /*4880*/  IADD3 R94, P0, PT, R94, UR22, RZ ;  /* 0x000000165e5e7c10 */ /* 0x000fe4000ff1e0ff */
[----:B------:R-:W-:Y:S02]  /*4890*/  IADD3 R86, P5, PT, R86, UR22, RZ ;  /* 0x0000001656567c10 */ /* 0x000fe4000ffbe0ff */
[----:B------:R-:W-:Y:S02]  /*48a0*/  IADD3.X R87, PT, PT, R87, UR23, RZ, P3, !PT ;  /* 0x0000001757577c10 */ /* 0x000fe40009ffe4ff */
        /* <DEDUP_REMOVED lines=15> */
[----:B------:R-:W-:Y:S02]  /*49a0*/  CS2R R32, SRZ ;  /* 0x0000000000207805 */ /* 0x000fe4000001ff00 */
[----:B------:R-:W-:Y:S02]  /*49b0*/  IADD3.X R103, PT, PT, R103, UR23, RZ, P1, !PT ;  /* 0x0000001767677c10 */ /* 0x000fe40008ffe4ff */
[----:B------:R-:W-:Y:S02]  /*49c0*/  IADD3.X R95, PT, PT, R95, UR23, RZ, P4, !PT ;  /* 0x000000175f5f7c10 */ /* 0x000fe4000a7fe4ff */
[----:B------:R-:W-:Y:S02]  /*49d0*/  IADD3 R116, P1, PT, R30, UR22, RZ ;  /* 0x000000161e747c10 */ /* 0x000fe4000ff3e0ff */
[----:B------:R-:W-:Y:S02]  /*49e0*/  IADD3.X R105, PT, PT, R28, UR23, RZ, P0, !PT ;  /* 0x000000171c697c10 */ /* 0x000fe400087fe4ff */
[----:B------:R-:W-:-:S02]  /*49f0*/  IADD3 R108, P4, PT, R34, UR22, RZ ;  /* 0x00000016226c7c10 */ /* 0x000fc4000ff9e0ff */
[----:B------:R-:W-:Y:S02]  /*4a00*/  CS2R R34, SRZ ;  /* 0x0000000000227805 */ /* 0x000fe4000001ff00 */
[----:B------:R-:W-:Y:S02]  /*4a10*/  IADD3.X R97, PT, PT, R97, UR23, RZ, P5, !PT ;  /* 0x0000001761617c10 */ /* 0x000fe4000affe4ff */
[----:B------:R-:W-:Y:S02]  /*4a20*/  IADD3 R118, P0, PT, R118, UR22, RZ ;  /* 0x0000001676767c10 */ /* 0x000fe4000ff1e0ff */
[----:B------:R-:W-:Y:S02]  /*4a30*/  IADD3 R110, P5, PT, R31, UR22, RZ ;  /* 0x000000161f6e7c10 */ /* 0x000fe4000ffbe0ff */
[----:B------:R-:W-:Y:S02]  /*4a40*/  IADD3.X R111, PT, PT, R21, UR23, RZ, P3, !PT ;  /* 0x00000017156f7c10 */ /* 0x000fe40009ffe4ff */
[----:B------:R-:W-:-:S02]  /*4a50*/  IADD3.X R113, PT, PT, R18, UR23, RZ, P2, !PT ;  /* 0x0000001712717c10 */ /* 0x000fc400097fe4ff */
[----:B------:R-:W-:Y:S02]  /*4a60*/  IADD3 R21, P2, PT, R23, UR22, RZ ;  /* 0x0000001617157c10 */ /* 0x000fe4000ff5e0ff */
[----:B------:R-:W-:Y:S02]  /*4a70*/  IADD3.X R115, PT, PT, R17, UR23, RZ, P1, !PT ;  /* 0x0000001711737c10 */ /* 0x000fe40008ffe4ff */
[----:B------:R-:W-:Y:S01]  /*4a80*/  IADD3.X R107, PT, PT, R27, UR23, RZ, P4, !PT ;  /* 0x000000171b6b7c10 */ /* 0x000fe2000a7fe4ff */
[----:B------:R-:W-:Y:S01]  /*4a90*/  STL [R1], R21 ;  /* 0x0000001501007387 */ /* 0x000fe20000100800 */
[----:B------:R-:W-:Y:S02]  /*4aa0*/  IADD3 R18, P1, PT, R19, UR22, RZ ;  /* 0x0000001613127c10 */ /* 0x000fe4000ff3e0ff */
[----:B------:R-:W-:Y:S02]  /*4ab0*/  IADD3.X R117, PT, PT, R117, UR23, RZ, P0, !PT ;  /* 0x0000001775757c10 */ /* 0x000fe400087fe4ff */
[----:B------:R-:W-:Y:S01]  /*4ac0*/  IADD3 R120, P4, PT, R120, UR22, RZ ;  /* 0x0000001678787c10 */ /* 0x000fe2000ff9e0ff */
[----:B------:R1:W-:Y:S01]  /*4ad0*/  STL [R1+0x8], R18 ;  /* 0x0000081201007387 */ /* 0x0003e20000100800 */
[----:B------:R-:W-:-:S02]  /*4ae0*/  IADD3.X R109, PT, PT, R22, UR23, RZ, P5, !PT ;  /* 0x00000017166d7c10 */ /* 0x000fc4000affe4ff */
[----:B------:R-:W-:Y:S02]  /*4af0*/  CS2R R22, SRZ ;  /* 0x0000000000167805 */ /* 0x000fe4000001ff00 */
[----:B------:R-:W-:Y:S02]  /*4b00*/  IADD3 R17, P0, PT, R26, UR22, RZ ;  /* 0x000000161a117c10 */ /* 0x000fe4000ff1e0ff */
[----:B------:R-:W-:Y:S02]  /*4b10*/  CS2R R26, SRZ ;  /* 0x00000000001a7805 */ /* 0x000fe4000001ff00 */
[----:B------:R-:W-:Y:S02]  /*4b20*/  IADD3 R122, P5, PT, R122, UR22, RZ ;  /* 0x000000167a7a7c10 */ /* 0x000fe4000ffbe0ff */
[----:B------:R-:W-:Y:S01]  /*4b30*/  IADD3.X R119, PT, PT, R119, UR23, RZ, P4, !PT ;  /* 0x0000001777777c10 */ /* 0x000fe2000a7fe4ff */
[----:B------:R2:W-:Y:S01]  /*4b40*/  STL [R1+0x10], R17 ;  /* 0x0000101101007387 */ /* 0x0005e20000100800 */
[----:B------:R-:W-:-:S02]  /*4b50*/  IADD3.X R121, PT, PT, R121, UR23, RZ, P5, !PT ;  /* 0x0000001779797c10 */ /* 0x000fc4000affe4ff */
[----:B-1----:R-:W-:Y:S02]  /*4b60*/  IADD3 R18, P4, PT, R20, UR22, RZ ;  /* 0x0000001614127c10 */ /* 0x002fe4000ff9e0ff */
[----:B------:R-:W-:Y:S02]  /*4b70*/  CS2R R20, SRZ ;  /* 0x0000000000147805 */ /* 0x000fe4000001ff00 */
[----:B------:R-:W-:Y:S02]  /*4b80*/  IADD3.X R3, PT, PT, R3, UR23, RZ, P1, !PT ;  /* 0x0000001703037c10 */ /* 0x000fe40008ffe4ff */
[----:B------:R-:W-:Y:S01]  /*4b90*/  IADD3 R124, P3, PT, R124, UR22, RZ ;  /* 0x000000167c7c7c10 */ /* 0x000fe2000ff7e0ff */
[----:B------:R1:W-:Y:S01]  /*4ba0*/  STL [R1+0x18], R18 ;  /* 0x0000181201007387 */ /* 0x0003e20000100800 */
[----:B------:R-:W-:Y:S02]  /*4bb0*/  IADD3.X R125, PT, PT, R125, UR23, RZ, P2, !PT ;  /* 0x000000177d7d7c10 */ /* 0x000fe400097fe4ff */
[----:B--2---:R-:W-:-:S02]  /*4bc0*/  IADD3 R17, P5, PT, R10, UR22, RZ ;  /* 0x000000160a117c10 */ /* 0x004fc4000ffbe0ff */
[----:B------:R-:W-:Y:S02]  /*4bd0*/  IADD3.X R123, PT, PT, R123, UR23, RZ, P3, !PT ;  /* 0x000000177b7b7c10 */ /* 0x000fe40009ffe4ff */
[----:B------:R-:W-:Y:S01]  /*4be0*/  IADD3 R10, P3, PT, R24, UR20, RZ ;  /* 0x00000014180a7c10 */ /* 0x000fe2000ff7e0ff */
[----:B------:R2:W-:Y:S01]  /*4bf0*/  STL [R1+0x20], R17 ;  /* 0x0000201101007387 */ /* 0x0005e20000100800 */
[----:B-1----:R-:W-:-:S03]  /*4c00*/  CS2R R18, SRZ ;  /* 0x0000000000127805 */ /* 0x002fc6000001ff00 */
[----:B------:R1:W-:Y:S01]  /*4c10*/  STL [R1+0x4], R3 ;  /* 0x0000040301007387 */ /* 0x0003e20000100800 */
[----:B--2---:R-:W-:Y:S02]  /*4c20*/  IADD3.X R17, PT, PT, R5, UR23, RZ, P0, !PT ;  /* 0x0000001705117c10 */ /* 0x004fe400087fe4ff */
[----:B------:R-:W-:Y:S02]  /*4c30*/  IADD3.X R5, PT, PT, R11, UR23, RZ, P4, !PT ;  /* 0x000000170b057c10 */ /* 0x000fe4000a7fe4ff */
[----:B-1----:R-:W-:Y:S01]  /*4c40*/  IADD3.X R3, PT, PT, R16, UR23, RZ, P5, !PT ;  /* 0x0000001710037c10 */ /* 0x002fe2000affe4ff */
[----:B------:R1:W-:Y:S01]  /*4c50*/  STL [R1+0xc], R17 ;  /* 0x00000c1101007387 */ /* 0x0003e20000100800 */
[----:B------:R-:W-:Y:S02]  /*4c60*/  IADD3.X R11, PT, PT, R25, UR21, RZ, P3, !PT ;  /* 0x00000015190b7c10 */ /* 0x000fe40009ffe4ff */
[----:B------:R-:W-:Y:S01]  /*4c70*/  CS2R R24, SRZ ;  /* 0x0000000000187805 */ /* 0x000fe2000001ff00 */
[----:B------:R-:W-:Y:S04]  /*4c80*/  STL [R1+0x14], R5 ;  /* 0x0000140501007387 */ /* 0x000fe80000100800 */
[----:B------:R2:W-:Y:S01]  /*4c90*/  STL [R1+0x1c], R3 ;  /* 0x00001c0301007387 */ /* 0x0005e20000100800 */
[----:B-1----:R-:W-:Y:S01]  /*4ca0*/  CS2R R16, SRZ ;  /* 0x0000000000107805 */ /* 0x002fe2000001ff00 */
[----:B--2---:R-:W-:-:S05]  /*4cb0*/  IMAD.SHL.U32 R3, R43, 0x40, RZ ;  /* 0x000000402b037824 */ /* 0x004fca00078e00ff */
[----:B------:R-:W-:Y:S02]  /*4cc0*/  LOP3.LUT R5, R3, 0x3800, RZ, 0xc0, !PT ;  /* 0x0000380003057812 */ /* 0x000fe400078ec0ff */
[----:B------:R-:W-:-:S03]  /*4cd0*/  LOP3.LUT R3, R7, 0x20, RZ, 0x3c, !PT ;  /* 0x0000002007037812 */ /* 0x000fc600078e3cff */
[----:B------:R-:W-:Y:S01]  /*4ce0*/  IMAD.IADD R4, R4, 0x1, R5 ;  /* 0x0000000104047824 */ /* 0x000fe200078e0205 */
[----:B------:R1:W-:Y:S04]  /*4cf0*/  STL [R1+0x74], R5 ;  /* 0x0000740501007387 */ /* 0x0003e80000100800 */
[----:B-1----:R-:W-:-:S07]  /*4d00*/  LOP3.LUT R5, R4, 0x40, RZ, 0x3c, !PT ;  /* 0x0000004004057812 */ /* 0x002fce00078e3cff */
.L_x_2:
[----:B------:R-:W-:-:S04]  /*4d10*/  DEPBAR.LE SB0, 0x2 ;  /* 0x000080800000791a */ /* 0x000fc80000000000 */
[----:B------:R-:W-:-:S04]  /*4d20*/  UIADD3 UR5, UPT, UPT, UR5, 0x1, URZ ;  /* 0x0000000105057890 */ /* 0x000fc8000fffe0ff */
[----:B------:R-:W-:-:S04]  /*4d30*/  UISETP.GT.AND UP0, UPT, UR5, 0x1, UPT ;  /* 0x000000010500788c */ /* 0x000fc8000bf04270 */
[----:B------:R-:W-:-:S04]  /*4d40*/  USEL UR5, UR5, URZ, !UP0 ;  /* 0x000000ff05057287 */ /* 0x000fc8000c000000 */
[----:B------:R-:W-:Y:S01]  /*4d50*/  ULEA UR14, UR5, UR8, 0xe ;  /* 0x00000008050e7291 */ /* 0x000fe2000f8e70ff */
[----:B------:R-:W-:Y:S01]  /*4d60*/  BAR.SYNC.DEFER_BLOCKING 0x0 ;  /* 0x0000000000007b1d */ /* 0x000fe20000010000 */
[----:B------:R-:W-:-:S07]  /*4d70*/  ULEA UR15, UR5, UR8, 0x10 ;  /* 0x00000008050f7291 */ /* 0x000fce000f8e80ff */
[----:B------:R-:W-:Y:S04]  /*4d80*/  LDS R64, [R7+UR14+0x20080] ;  /* 0x0200800e07407984 */ /* 0x000fe80008000800 */
[----:B------:R-:W-:Y:S04]  /*4d90*/  LDS R66, [R7+UR14+0x20480] ;  /* 0x0204800e07427984 */ /* 0x000fe80008000800 */
[----:B------:R-:W-:Y:S04]  /*4da0*/  LDS R65, [R3+UR14+0x20080] ;  /* 0x0200800e03417984 */ /* 0x000fe80008000800 */
[----:B------:R-:W-:Y:S04]  /*4db0*/  LDS R67, [R3+UR14+0x20480] ;  /* 0x0204800e03437984 */ /* 0x000fe80008000800 */
[----:B------:R-:W1:Y:S04]  /*4dc0*/  LDSM.16.M88.4 R40, [R4+UR15] ;  /* 0x0000000f0428783b */ /* 0x000e680008000200 */
[----:B------:R-:W-:Y:S04]  /*4dd0*/  LDS R60, [R7+UR14+0x20000] ;  /* 0x0200000e073c7984 */ /* 0x000fe80008000800 */
[----:B------:R-:W-:Y:S04]  /*4de0*/  LDS R62, [R7+UR14+0x20400] ;  /* 0x0204000e073e7984 */ /* 0x000fe80008000800 */
[----:B------:R-:W-:Y:S04]  /*4df0*/  LDS R61, [R3+UR14+0x20000] ;  /* 0x0200000e033d7984 */ /* 0x000fe80008000800 */
[----:B------:R-:W2:Y:S04]  /*4e00*/  LDS R63, [R3+UR14+0x20400] ;  /* 0x0204000e033f7984 */ /* 0x000ea80008000800 */
[----:B------:R-:W3:Y:S04]  /*4e10*/  LDSM.16.M88.4 R36, [R4+UR15+0x8000] ;  /* 0x0080000f0424783b */ /* 0x000ee80008000200 */
[----:B------:R-:W-:Y:S04]  /*4e20*/  LDSM.16.M88.4 R56, [R4+UR15+0xc000] ;  /* 0x00c0000f0438783b */ /* 0x000fe80008000200 */
[----:B------:R-:W-:Y:S04]  /*4e30*/  LDS R72, [R7+UR14+0x23880] ;  /* 0x0238800e07487984 */ /* 0x000fe80008000800 */
[----:B------:R-:W-:Y:S04]  /*4e40*/  LDS R74, [R7+UR14+0x23c80] ;  /* 0x023c800e074a7984 */ /* 0x000fe80008000800 */
[----:B------:R-:W-:Y:S01]  /*4e50*/  LDS R73, [R3+UR14+0x23880] ;  /* 0x0238800e03497984 */ /* 0x000fe20008000800 */
[-C--:B-1----:R-:W-:Y:S03]  /*4e60*/  HMMA.1688.F32.TF32 R28, R64, R40.reuse, R32 ;  /* 0x00000028401c723c */ /* 0x082fe60000081020 */
[----:B------:R-:W1:Y:S04]  /*4e70*/  LDSM.16.M88.4 R32, [R4+UR15+0x4000] ;  /* 0x0040000f0420783b */ /* 0x000e680008000200 */
[----:B------:R-:W-:Y:S01]  /*4e80*/  LDS R75, [R3+UR14+0x23c80] ;  /* 0x023c800e034b7984 */ /* 0x000fe20008000800 */
[C---:B--2---:R-:W-:Y:S08]  /*4e90*/  HMMA.1688.F32.TF32 R48, R60.reuse, R40, R48 ;  /* 0x000000283c30723c */ /* 0x044ff00000081030 */
[-C--:B---3--:R-:W-:Y:S08]  /*4ea0*/  HMMA.1688.F32.TF32 R68, R60, R36.reuse, R68 ;  /* 0x000000243c44723c */ /* 0x088ff00000081044 */
[----:B------:R-:W-:Y:S08]  /*4eb0*/  HMMA.1688.F32.TF32 R20, R64, R36, R20 ;  /* 0x000000244014723c */ /* 0x000ff00000081014 */
[C---:B-1----:R-:W-:Y:S08]  /*4ec0*/  HMMA.1688.F32.TF32 R44, R60.reuse, R32, R44 ;  /* 0x000000203c2c723c */ /* 0x042ff0000008102c */
[-C--:B------:R-:W-:Y:S08]  /*4ed0*/  HMMA.1688.F32.TF32 R60, R60, R56.reuse, R16 ;  /* 0x000000383c3c723c */ /* 0x080ff00000081010 */
[C---:B------:R-:W-:Y:S01]  /*4ee0*/  HMMA.1688.F32.TF32 R16, R64.reuse, R56, R52 ;  /* 0x000000384010723c */ /* 0x040fe20000081034 */
[----:B------:R-:W-:Y:S04]  /*4ef0*/  LDS R52, [R7+UR14+0x20800] ;  /* 0x0208000e07347984 */ /* 0x000fe80008000800 */
[----:B------:R-:W-:Y:S03]  /*4f00*/  LDS R54, [R7+UR14+0x20c00] ;  /* 0x020c000e07367984 */ /* 0x000fe60008000800 */
[----:B------:R-:W-:Y:S01]  /*4f10*/  HMMA.1688.F32.TF32 R24, R64, R32, R24 ;  /* 0x000000204018723c */ /* 0x000fe20000081018 */
[----:B------:R-:W-:Y:S04]  /*4f20*/  LDS R53, [R3+UR14+0x20800] ;  /* 0x0208000e03357984 */ /* 0x000fe80008000800 */
[----:B------:R-:W1:Y:S04]  /*4f30*/  LDS R55, [R3+UR14+0x20c00] ;  /* 0x020c000e03377984 */ /* 0x000e680008000800 */
[----:B------:R-:W-:Y:S04]  /*4f40*/  LDS R64, [R7+UR14+0x21080] ;  /* 0x0210800e07407984 */ /* 0x000fe80008000800 */
[----:B------:R-:W-:Y:S04]  /*4f50*/  LDS R66, [R7+UR14+0x21480] ;  /* 0x0214800e07427984 */ /* 0x000fe80008000800 */
[----:B------:R-:W-:Y:S04]  /*4f60*/  LDS R65, [R3+UR14+0x21080] ;  /* 0x0210800e03417984 */ /* 0x000fe80008000800 */
[----:B------:R-:W-:Y:S01]  /*4f70*/  LDS R67, [R3+UR14+0x21480] ;  /* 0x0214800e03437984 */ /* 0x000fe20008000800 */
[C---:B-1----:R-:W-:Y:S08]  /*4f80*/  HMMA.1688.F32.TF32 R48, R52.reuse, R42, R48 ;  /* 0x0000002a3430723c */ /* 0x042ff00000081030 */
[C---:B------:R-:W-:Y:S08]  /*4f90*/  HMMA.1688.F32.TF32 R44, R52.reuse, R34, R44 ;  /* 0x00000022342c723c */ /* 0x040ff0000008102c */
[C---:B------:R-:W-:Y:S08]  /*4fa0*/  HMMA.1688.F32.TF32 R68, R52.reuse, R38, R68 ;  /* 0x000000263444723c */ /* 0x040ff00000081044 */
[----:B------:R-:W-:Y:S01]  /*4fb0*/  HMMA.1688.F32.TF32 R52, R52, R58, R60 ;  /* 0x0000003a3434723c */ /* 0x000fe2000008103c */
[----:B------:R-:W-:Y:S04]  /*4fc0*/  LDS R60, [R7+UR14+0x20880] ;  /* 0x0208800e073c7984 */ /* 0x000fe80008000800 */
[----:B------:R-:W-:Y:S04]  /*4fd0*/  LDS R62, [R7+UR14+0x20c80] ;  /* 0x020c800e073e7984 */ /* 0x000fe80008000800 */
[----:B------:R-:W-:Y:S04]  /*4fe0*/  LDS R61, [R3+UR14+0x20880] ;  /* 0x0208800e033d7984 */ /* 0x000fe80008000800 */
[----:B------:R-:W1:Y:S02]  /*4ff0*/  LDS R63, [R3+UR14+0x20c80] ;  /* 0x020c800e033f7984 */ /* 0x000e640008000800 */
[C---:B-1----:R-:W-:Y:S02]  /*5000*/  HMMA.1688.F32.TF32 R40, R60.reuse, R42, R28 ;  /* 0x0000002a3c28723c */ /* 0x042fe4000008101c */
[----:B------:R-:W1:Y:S06]  /*5010*/  LDSM.16.M88.4 R28, [R5+UR15+0x8000] ;  /* 0x0080000f051c783b */ /* 0x000e6c0008000200 */
[C---:B------:R-:W-:Y:S01]  /*5020*/  HMMA.1688.F32.TF32 R32, R60.reuse, R34, R24 ;  /* 0x000000223c20723c */ /* 0x040fe20000081018 */
[----:B------:R-:W2:Y:S07]  /*5030*/  LDSM.16.M88.4 R24, [R5+UR15+0xc000] ;  /* 0x00c0000f0518783b */ /* 0x000eae0008000200 */
[C---:B------:R-:W-:Y:S01]  /*5040*/  HMMA.1688.F32.TF32 R36, R60.reuse, R38, R20 ;  /* 0x000000263c24723c */ /* 0x040fe20000081014 */
[----:B------:R-:W3:Y:S07]  /*5050*/  LDSM.16.M88.4 R20, [R5+UR15+0x4000] ;  /* 0x0040000f0514783b */ /* 0x000eee0008000200 */
[----:B------:R-:W-:Y:S01]  /*5060*/  HMMA.1688.F32.TF32 R56, R60, R58, R16 ;  /* 0x0000003a3c38723c */ /* 0x000fe20000081010 */
[----:B------:R-:W-:Y:S04]  /*5070*/  LDS R60, [R7+UR14+0x21000] ;  /* 0x0210000e073c7984 */ /* 0x000fe80008000800 */
[----:B------:R-:W-:Y:S04]  /*5080*/  LDS R62, [R7+UR14+0x21400] ;  /* 0x0214000e073e7984 */ /* 0x000fe80008000800 */
[----:B------:R-:W-:Y:S04]  /*5090*/  LDS R61, [R3+UR14+0x21000] ;  /* 0x0210000e033d7984 */ /* 0x000fe80008000800 */
[----:B------:R-:W4:Y:S04]  /*50a0*/  LDS R63, [R3+UR14+0x21400] ;  /* 0x0214000e033f7984 */ /* 0x000f280008000800 */
[----:B------:R-:W5:Y:S01]  /*50b0*/  LDSM.16.M88.4 R16, [R5+UR15] ;  /* 0x0000000f0510783b */ /* 0x000f620008000200 */
[C---:B-1----:R-:W-:Y:S08]  /*50c0*/  HMMA.1688.F32.TF32 R36, R64.reuse, R28, R36 ;  /* 0x0000001c4024723c */ /* 0x042ff00000081024 */
[C---:B--2---:R-:W-:Y:S08]  /*50d0*/  HMMA.1688.F32.TF32 R56, R64.reuse, R24, R56 ;  /* 0x000000184038723c */ /* 0x044ff00000081038 */
[-C--:B---3--:R-:W-:Y:S08]  /*50e0*/  HMMA.1688.F32.TF32 R32, R64, R20.reuse, R32 ;  /* 0x000000144020723c */ /* 0x088ff00000081020 */
[C---:B----4-:R-:W-:Y:S01]  /*50f0*/  HMMA.1688.F32.TF32 R44, R60.reuse, R20, R44 ;  /* 0x000000143c2c723c */ /* 0x050fe2000008102c */
[----:B------:R-:W-:Y:S04]  /*5100*/  LDS R20, [R7+UR14+0x22080] ;  /* 0x0220800e07147984 */ /* 0x000fe80008000800 */
[----:B------:R-:W-:Y:S03]  /*5110*/  LDS R21, [R3+UR14+0x22080] ;  /* 0x0220800e03157984 */ /* 0x000fe60008000800 */
[C---:B-----5:R-:W-:Y:S08]  /*5120*/  HMMA.1688.F32.TF32 R48, R60.reuse, R16, R48 ;  /* 0x000000103c30723c */ /* 0x060ff00000081030 */
[C---:B------:R-:W-:Y:S08]  /*5130*/  HMMA.1688.F32.TF32 R68, R60.reuse, R28, R68 ;  /* 0x0000001c3c44723c */ /* 0x040ff00000081044 */
[----:B------:R-:W-:Y:S01]  /*5140*/  HMMA.1688.F32.TF32 R52, R60, R24, R52 ;  /* 0x000000183c34723c */ /* 0x000fe20000081034 */
[----:B------:R-:W-:Y:S04]  /*5150*/  LDS R60, [R7+UR14+0x21800] ;  /* 0x0218000e073c7984 */ /* 0x000fe80008000800 */
[----:B------:R-:W-:Y:S03]  /*5160*/  LDS R62, [R7+UR14+0x21c00] ;  /* 0x021c000e073e7984 */ /* 0x000fe60008000800 */
[----:B------:R-:W-:Y:S01]  /*5170*/  HMMA.1688.F32.TF32 R40, R64, R16, R40 ;  /* 0x000000104028723c */ /* 0x000fe20000081028 */
[----:B------:R-:W-:Y:S04]  /*5180*/  LDS R61, [R3+UR14+0x21800] ;  /* 0x0218000e033d7984 */ /* 0x000fe80008000800 */
[----:B------:R-:W1:Y:S04]  /*5190*/  LDS R63, [R3+UR14+0x21c00] ;  /* 0x021c000e033f7984 */ /* 0x000e680008000800 */
        /* <DEDUP_REMOVED lines=11> */
[----:B------:R-:W-:Y:S04]  /*5250*/  LDS R22, [R7+UR14+0x22480] ;  /* 0x0224800e07167984 */ /* 0x000fe80008000800 */
[----:B------:R-:W-:Y:S02]  /*5260*/  LDS R23, [R3+UR14+0x22480] ;  /* 0x0224800e03177984 */ /* 0x000fe40008000800 */
[C---:B------:R-:W-:Y:S02]  /*5270*/  HMMA.1688.F32.TF32 R36, R60.reuse, R30, R36 ;  /* 0x0000001e3c24723c */ /* 0x040fe40000081024 */
[----:B------:R-:W1:Y:S06]  /*5280*/  LDSM.16.M88.4 R28, [R4+UR15+0x4080] ;  /* 0x0040800f041c783b */ /* 0x000e6c0008000200 */
[C---:B------:R-:W-:Y:S01]  /*5290*/  HMMA.1688.F32.TF32 R40, R60.reuse, R18, R40 ;  /* 0x000000123c28723c */ /* 0x040fe20000081028 */
[----:B------:R-:W2:Y:S07]  /*52a0*/  LDSM.16.M88.4 R16, [R4+UR15+0x80] ;  /* 0x0000800f0410783b */ /* 0x000eae0008000200 */
[----:B------:R-:W-:Y:S01]  /*52b0*/  HMMA.1688.F32.TF32 R56, R60, R26, R56 ;  /* 0x0000001a3c38723c */ /* 0x000fe20000081038 */
[----:B------:R-:W-:Y:S04]  /*52c0*/  LDS R26, [R7+UR14+0x22400] ;  /* 0x0224000e071a7984 */ /* 0x000fe80008000800 */
[----:B------:R-:W3:Y:S03]  /*52d0*/  LDS R27, [R3+UR14+0x22400] ;  /* 0x0224000e031b7984 */ /* 0x000ee60008000800 */
[C---:B-1----:R-:W-:Y:S01]  /*52e0*/  HMMA.1688.F32.TF32 R60, R20.reuse, R28, R32 ;  /* 0x0000001c143c723c */ /* 0x042fe20000081020 */
[----:B------:R-:W1:Y:S07]  /*52f0*/  LDSM.16.M88.4 R32, [R4+UR15+0x8080] ;  /* 0x0080800f0420783b */ /* 0x000e6e0008000200 */
[-C--:B--2---:R-:W-:Y:S08]  /*5300*/  HMMA.1688.F32.TF32 R40, R20, R16.reuse, R40 ;  /* 0x000000101428723c */ /* 0x084ff00000081028 */
[C---:B---3--:R-:W-:Y:S01]  /*5310*/  HMMA.1688.F32.TF32 R48, R24.reuse, R16, R48 ;  /* 0x000000101830723c */ /* 0x048fe20000081030 */
[----:B------:R-:W-:Y:S04]  /*5320*/  LDS R16, [R7+UR14+0x23000] ;  /* 0x0230000e07107984 */ /* 0x000fe80008000800 */
[----:B------:R-:W-:Y:S03]  /*5330*/  LDS R17, [R3+UR14+0x23000] ;  /* 0x0230000e03117984 */ /* 0x000fe60008000800 */
[----:B------:R-:W-:Y:S08]  /*5340*/  HMMA.1688.F32.TF32 R44, R24, R28, R44 ;  /* 0x0000001c182c723c */ /* 0x000ff0000008102c */
[-C--:B-1----:R-:W-:Y:S01]  /*5350*/  HMMA.1688.F32.TF32 R64, R20, R32.reuse, R36 ;  /* 0x000000201440723c */ /* 0x082fe20000081024 */
[----:B------:R-:W1:Y:S07]  /*5360*/  LDSM.16.M88.4 R36, [R4+UR15+0xc080] ;  /* 0x00c0800f0424783b */ /* 0x000e6e0008000200 */
[----:B------:R-:W-:Y:S01]  /*5370*/  HMMA.1688.F32.TF32 R68, R24, R32, R68 ;  /* 0x000000201844723c */ /* 0x000fe20000081044 */
[----:B------:R-:W-:Y:S04]  /*5380*/  LDS R32, [R7+UR14+0x23080] ;  /* 0x0230800e07207984 */ /* 0x000fe80008000800 */
[----:B------:R-:W-:Y:S03]  /*5390*/  LDS R33, [R3+UR14+0x23080] ;  /* 0x0230800e03217984 */ /* 0x000fe60008000800 */
[-C--:B-1----:R-:W-:Y:S01]  /*53a0*/  HMMA.1688.F32.TF32 R56, R20, R36.reuse, R56 ;  /* 0x000000241438723c */ /* 0x082fe20000081038 */
        /* <DEDUP_REMOVED lines=8> */
[----:B------:R-:W2:Y:S01]  /*5430*/  LDS R27, [R3+UR14+0x22c80] ;  /* 0x022c800e031b7984 */ /* 0x000ea20008000800 */
[C---:B-1----:R-:W-:Y:S08]  /*5440*/  HMMA.1688.F32.TF32 R48, R20.reuse, R18, R48 ;  /* 0x000000121430723c */ /* 0x042ff00000081030 */
[C---:B------:R-:W-:Y:S08]  /*5450*/  HMMA.1688.F32.TF32 R44, R20.reuse, R30, R44 ;  /* 0x0000001e142c723c */ /* 0x040ff0000008102c */
[C---:B------:R-:W-:Y:S08]  /*5460*/  HMMA.1688.F32.TF32 R68, R20.reuse, R34, R68 ;  /* 0x000000221444723c */ /* 0x040ff00000081044 */
[----:B------:R-:W-:Y:S01]  /*5470*/  HMMA.1688.F32.TF32 R20, R20, R38, R52 ;  /* 0x000000261414723c */ /* 0x000fe20000081034 */
[----:B------:R-:W-:Y:S07]  /*5480*/  LDSM.16.M88.4 R52, [R5+UR15+0xc080] ;  /* 0x00c0800f0534783b */ /* 0x000fee0008000200 */
[C---:B--2---:R-:W-:Y:S01]  /*5490*/  HMMA.1688.F32.TF32 R40, R24.reuse, R18, R40 ;  /* 0x000000121828723c */ /* 0x044fe20000081028 */
[----:B------:R-:W-:Y:S04]  /*54a0*/  LDS R18, [R7+UR14+0x23400] ;  /* 0x0234000e07127984 */ /* 0x000fe80008000800 */
[----:B------:R-:W-:Y:S03]  /*54b0*/  LDS R19, [R3+UR14+0x23400] ;  /* 0x0234000e03137984 */ /* 0x000fe60008000800 */
[C---:B------:R-:W-:Y:S01]  /*54c0*/  HMMA.1688.F32.TF32 R60, R24.reuse, R30, R60 ;  /* 0x0000001e183c723c */ /* 0x040fe2000008103c */
[----:B------:R-:W1:Y:S07]  /*54d0*/  LDSM.16.M88.4 R28, [R5+UR15+0x4080] ;  /* 0x0040800f051c783b */ /* 0x000e6e0008000200 */
[C---:B------:R-:W-:Y:S01]  /*54e0*/  HMMA.1688.F32.TF32 R64, R24.reuse, R34, R64 ;  /* 0x000000221840723c */ /* 0x040fe20000081040 */
[----:B------:R-:W-:Y:S04]  /*54f0*/  LDS R34, [R7+UR14+0x23480] ;  /* 0x0234800e07227984 */ /* 0x000fe80008000800 */
[----:B------:R-:W2:Y:S03]  /*5500*/  LDS R35, [R3+UR14+0x23480] ;  /* 0x0234800e03237984 */ /* 0x000ea60008000800 */
[----:B------:R-:W-:Y:S01]  /*5510*/  HMMA.1688.F32.TF32 R56, R24, R38, R56 ;  /* 0x000000261838723c */ /* 0x000fe20000081038 */
[----:B------:R-:W3:Y:S04]  /*5520*/  LDSM.16.M88.4 R24, [R5+UR15+0x80] ;  /* 0x0000800f0518783b */ /* 0x000ee80008000200 */
[----:B------:R-:W4:Y:S03]  /*5530*/  LDSM.16.M88.4 R36, [R5+UR15+0x8080] ;  /* 0x0080800f0524783b */ /* 0x000f260008000200 */
[-C--:B-1----:R-:W-:Y:S08]  /*5540*/  HMMA.1688.F32.TF32 R44, R16, R28.reuse, R44 ;  /* 0x0000001c102c723c */ /* 0x082ff0000008102c */
[----:B--2---:R-:W-:Y:S01]  /*5550*/  HMMA.1688.F32.TF32 R60, R32, R28, R60 ;  /* 0x0000001c203c723c */ /* 0x004fe2000008103c */
[----:B------:R-:W2:Y:S07]  /*5560*/  LDL R29, [R1+0x6c] ;  /* 0x00006c00011d7983 */ /* 0x000eae0000100800 */
[C---:B---3--:R-:W-:Y:S08]  /*5570*/  HMMA.1688.F32.TF32 R48, R16.reuse, R24, R48 ;  /* 0x000000181030723c */ /* 0x048ff00000081030 */
[C---:B----4-:R-:W-:Y:S08]  /*5580*/  HMMA.1688.F32.TF32 R68, R16.reuse, R36, R68 ;  /* 0x000000241044723c */ /* 0x050ff00000081044 */
[----:B------:R-:W-:Y:S01]  /*5590*/  HMMA.1688.F32.TF32 R16, R16, R52, R20 ;  /* 0x000000341010723c */ /* 0x000fe20000081014 */
[----:B------:R-:W-:Y:S04]  /*55a0*/  LDS R20, [R7+UR14+0x23800] ;  /* 0x0238000e07147984 */ /* 0x000fe80008000800 */
[----:B------:R-:W-:Y:S03]  /*55b0*/  LDS R22, [R7+UR14+0x23c00] ;  /* 0x023c000e07167984 */ /* 0x000fe60008000800 */
[C---:B------:R-:W-:Y:S01]  /*55c0*/  HMMA.1688.F32.TF32 R40, R32.reuse, R24, R40 ;  /* 0x000000182028723c */ /* 0x040fe20000081028 */
[----:B------:R-:W-:Y:S04]  /*55d0*/  LDS R21, [R3+UR14+0x23800] ;  /* 0x0238000e03157984 */ /* 0x000fe80008000800 */
[----:B------:R-:W1:Y:S03]  /*55e0*/  LDS R23, [R3+UR14+0x23c00] ;  /* 0x023c000e03177984 */ /* 0x000e660008000800 */
[C---:B------:R-:W-:Y:S01]  /*55f0*/  HMMA.1688.F32.TF32 R64, R32.reuse, R36, R64 ;  /* 0x000000242040723c */ /* 0x040fe20000081040 */
[----:B------:R-:W3:Y:S07]  /*5600*/  LDL R37, [R1+0x4c] ;  /* 0x00004c0001257983 */ /* 0x000eee0000100800 */
[----:B------:R-:W-:Y:S08]  /*5610*/  HMMA.1688.F32.TF32 R56, R32, R52, R56 ;  /* 0x000000342038723c */ /* 0x000ff00000081038 */
[-C--:B------:R-:W-:Y:S01]  /*5620*/  HMMA.1688.F32.TF32 R32, R72, R26.reuse, R40 ;  /* 0x0000001a4820723c */ /* 0x080fe20000081028 */
[----:B------:R-:W4:Y:S04]  /*5630*/  LDL R41, [R1+0x68] ;  /* 0x0000680001297983 */ /* 0x000f280000100800 */
[----:B------:R-:W5:Y:S03]  /*5640*/  LDL R40, [R1+0x3c] ;  /* 0x00003c0001287983 */ /* 0x000f660000100800 */
[----:B-1----:R-:W-:Y:S08]  /*5650*/  HMMA.1688.F32.TF32 R48, R20, R26, R48 ;  /* 0x0000001a1430723c */ /* 0x002ff00000081030 */
[----:B------:R-:W-:Y:S01]  /*5660*/  HMMA.1688.F32.TF32 R24, R72, R30, R60 ;  /* 0x0000001e4818723c */ /* 0x000fe2000008103c */
[----:B------:R-:W4:Y:S04]  /*5670*/  LDL R60, [R1+0x44] ;  /* 0x00004400013c7983 */ /* 0x000f280000100800 */
[----:B------:R-:W5:Y:S04]  /*5680*/  LDL R61, [R1+0x40] ;  /* 0x00004000013d7983 */ /* 0x000f680000100800 */
[----:B------:R-:W5:Y:S01]  /*5690*/  LDL R62, [R1+0x64] ;  /* 0x00006400013e7983 */ /* 0x000f620000100800 */
[----:B------:R-:W1:Y:S01]  /*56a0*/  S2R R36, SR_TID.X ;  /* 0x0000000000247919 */ /* 0x000e620000002100 */
[----:B------:R-:W1:Y:S01]  /*56b0*/  S2R R43, SR_TID.X ;  /* 0x00000000002b7919 */ /* 0x000e620000002100 */
[----:B------:R-:W-:-:S06]  /*56c0*/  UISETP.GE.AND UP1, UPT, UR4, UR13, UPT ;  /* 0x0000000d0400728c */ /* 0x000fcc000bf26270 */
[----:B------:R-:W-:Y:S02]  /*56d0*/  PLOP3.LUT P1, PT, PT, PT, UP1, 0x40, 0x4 ;  /* 0x000000000004781c */ /* 0x000fe40003f2e818 */
[----:B-1----:R-:W-:-:S04]  /*56e0*/  SHF.R.U32.HI R63, RZ, 0x6, R36 ;  /* 0x00000006ff3f7819 */ /* 0x002fc80000011624 */
[----:B------:R-:W-:Y:S01]  /*56f0*/  SGXT.U32 R63, R63, 0x3 ;  /* 0x000000033f3f781a */ /* 0x000fe20000000000 */
[----:B------:R-:W-:Y:S03]  /*5700*/  BAR.SYNC.DEFER_BLOCKING 0x0 ;  /* 0x0000000000007b1d */ /* 0x000fe60000010000 */
[----:B------:R-:W-:Y:S02]  /*5710*/  ISETP.GE.AND P0, PT, R63, UR10, PT ;  /* 0x0000000a3f007c0c */ /* 0x000fe4000bf06270 */
[----:B------:R-:W-:Y:S02]  /*5720*/  SHF.R.U32.HI R42, RZ, 0x6, R43 ;  /* 0x00000006ff2a7819 */ /* 0x000fe4000001162b */
[----:B------:R-:W-:Y:S02]  /*5730*/  SEL R28, RZ, 0x4, P0 ;  /* 0x00000004ff1c7807 */ /* 0x000fe40000000000 */
[----:B------:R-:W-:-:S02]  /*5740*/  SGXT.U32 R42, R42, 0x3 ;  /* 0x000000032a2a781a */ /* 0x000fc40000000000 */
[----:B------:R-:W-:Y:S01]  /*5750*/  SEL R28, R28, RZ, P1 ;  /* 0x000000ff1c1c7207 */ /* 0x000fe20000800000 */
[----:B------:R-:W-:Y:S01]  /*5760*/  HMMA.1688.F32.TF32 R16, R20, R54, R16 ;  /* 0x000000361410723c */ /* 0x000fe20000081010 */
[----:B------:R-:W-:Y:S02]  /*5770*/  UIADD3 UR11, UPT, UPT, UR11, 0x1, URZ ;  /* 0x000000010b0b7890 */ /* 0x000fe4000fffe0ff */
[----:B------:R-:W-:Y:S02]  /*5780*/  ISETP.NE.U32.AND P1, PT, R28, RZ, PT ;  /* 0x000000ff1c00720c */ /* 0x000fe40003f25070 */
[----:B------:R-:W-:-:S03]  /*5790*/  LOP3.LUT R42, R42, 0x8, RZ, 0xfc, !PT ;  /* 0x000000082a2a7812 */ /* 0x000fc600078efcff */
[----:B------:R-:W-:Y:S01]  /*57a0*/  HMMA.1688.F32.TF32 R52, R72, R54, R56 ;  /* 0x000000364834723c */ /* 0x000fe20000081038 */
[----:B------:R-:W5:Y:S01]  /*57b0*/  LDL R56, [R1+0x60] ;  /* 0x0000600001387983 */ /* 0x000f620000100800 */
[----:B------:R-:W-:-:S06]  /*57c0*/  UISETP.GT.AND UP0, UPT, UR11, 0x1, UPT ;  /* 0x000000010b00788c */ /* 0x000fcc000bf04270 */
[----:B------:R-:W-:Y:S01]  /*57d0*/  HMMA.1688.F32.TF32 R44, R20, R30, R44 ;  /* 0x0000001e142c723c */ /* 0x000fe2000008102c */
[----:B------:R-:W-:-:S07]  /*57e0*/  USEL UR11, UR11, URZ, !UP0 ;  /* 0x000000ff0b0b7287 */ /* 0x000fce000c000000 */
[-C--:B------:R-:W-:Y:S01]  /*57f0*/  HMMA.1688.F32.TF32 R68, R20, R38.reuse, R68 ;  /* 0x000000261444723c */ /* 0x080fe20000081044 */
[----:B------:R-:W-:Y:S01]  /*5800*/  ULEA UR14, UR11, UR8, 0xe ;  /* 0x000000080b0e7291 */ /* 0x000fe2000f8e70ff */
[----:B------:R-:W-:Y:S01]  /*5810*/  SHF.R.U32.HI R43, RZ, 0x6, R43 ;  /* 0x00000006ff2b7819 */ /* 0x000fe2000001162b */
[----:B------:R-:W5:Y:S05]  /*5820*/  LDL R57, [R1+0x30] ;  /* 0x0000300001397983 */ /* 0x000f6a0000100800 */
[----:B------:R-:W-:Y:S01]  /*5830*/  HMMA.1688.F32.TF32 R20, R72, R38, R64 ;  /* 0x000000264814723c */ /* 0x000fe20000081040 */
[----:B------:R-:W5:Y:S01]  /*5840*/  LDL R38, [R1+0x5c] ;  /* 0x00005c0001267983 */ /* 0x000f620000100800 */
[----:B------:R-:W-:-:S03]  /*5850*/  SGXT.U32 R43, R43, 0x3 ;  /* 0x000000032b2b781a */ /* 0x000fc60000000000 */
[----:B------:R-:W5:Y:S01]  /*5860*/  LDL R39, [R1+0x34] ;  /* 0x0000340001277983 */ /* 0x000f620000100800 */
[----:B------:R-:W-:Y:S02]  /*5870*/  LOP3.LUT R43, R43, 0x10, RZ, 0xfc, !PT ;  /* 0x000000102b2b7812 */ /* 0x000fe400078efcff */
[----:B--2---:R-:W-:Y:S01]  /*5880*/  IADD3 R28, P0, PT, R29, R10, RZ ;  /* 0x0000000a1d1c7210 */ /* 0x004fe20007f1e0ff */
[----:B---3--:R-:W-:-:S04]  /*5890*/  VIADD R37, R37, UR14 ;  /* 0x0000000e25257c36 */ /* 0x008fc80008000000 */
[----:B----4-:R-:W-:Y:S01]  /*58a0*/  IMAD.X R29, R11, 0x1, R60, P0 ;  /* 0x000000010b1d7824 */ /* 0x010fe200000e063c */
[----:B------:R-:W-:Y:S02]  /*58b0*/  ISETP.GE.AND P0, PT, R42, UR10, PT ;  /* 0x0000000a2a007c0c */ /* 0x000fe4000bf06270 */
[----:B------:R-:W2:Y:S04]  /*58c0*/  LDL R42, [R1+0x38] ;  /* 0x00003800012a7983 */ /* 0x000ea80000100800 */
[----:B------:R-:W-:Y:S01]  /*58d0*/  @!PT LDS RZ, [RZ] ;  /* 0x00000000fffff984 */ /* 0x000fe20000000800 */
[----:B------:R-:W-:Y:S01]  /*58e0*/  @!PT LDS RZ, [RZ] ;  /* 0x00000000fffff984 */ /* 0x000fe20000000800 */
[----:B------:R-:W-:Y:S01]  /*58f0*/  @!PT LDS RZ, [RZ] ;  /* 0x00000000fffff984 */ /* 0x000fe20000000800 */
[----:B------:R1:W-:Y:S02]  /*5900*/  LDGSTS.E [R37+0x20000], desc[UR16][R28.64], P1 ;  /* 0x200000001c257fae */ /* 0x0003e400089a1010 */
[----:B-1----:R-:W-:Y:S02]  /*5910*/  SEL R28, RZ, 0x4, P0 ;  /* 0x00000004ff1c7807 */ /* 0x002fe40000000000 */
[----:B------:R-:W-:-:S02]  /*5920*/  ISETP.GE.AND P0, PT, R43, UR10, PT ;  /* 0x0000000a2b007c0c */ /* 0x000fc4000bf06270 */
[----:B------:R-:W1:Y:S01]  /*5930*/  S2R R43, SR_TID.X ;  /* 0x00000000002b7919 */ /* 0x000e620000002100 */
[----:B------:R-:W-:Y:S02]  /*5940*/  PLOP3.LUT P1, PT, PT, PT, UP1, 0x40, 0x4 ;  /* 0x000000000004781c */ /* 0x000fe40003f2e818 */
[----:B------:R-:W-:Y:S02]  /*5950*/  SEL R29, RZ, 0x4, P0 ;  /* 0x00000004ff1d7807 */ /* 0x000fe40000000000 */
[----:B------:R-:W-:Y:S02]  /*5960*/  SEL R28, R28, RZ, P1 ;  /* 0x000000ff1c1c7207 */ /* 0x000fe40000800000 */
[----:B------:R-:W-:Y:S02]  /*5970*/  PLOP3.LUT P1, PT, PT, PT, UP1, 0x40, 0x4 ;  /* 0x000000000004781c */ /* 0x000fe40003f2e818 */
[----:B------:R-:W-:Y:S02]  /*5980*/  ISETP.NE.U32.AND P0, PT, R28, RZ, PT ;  /* 0x000000ff1c00720c */ /* 0x000fe40003f05070 */
[----:B------:R-:W-:-:S02]  /*5990*/  SEL R29, R29, RZ, P1 ;  /* 0x000000ff1d1d7207 */ /* 0x000fc40000800000 */
[----:B------:R-:W-:Y:S02]  /*59a0*/  IADD3 R28, P2, PT, R41, R10, RZ ;  /* 0x0000000a291c7210 */ /* 0x000fe40007f5e0ff */
[----:B------:R-:W-:-:S03]  /*59b0*/  ISETP.NE.U32.AND P1, PT, R29, RZ, PT ;  /* 0x000000ff1d00720c */ /* 0x000fc60003f25070 */
[C---:B-----5:R-:W-:Y:S01]  /*59c0*/  IMAD.X R29, R11.reuse, 0x1, R61, P2 ;  /* 0x000000010b1d7824 */ /* 0x060fe200010e063d */
[----:B------:R-:W-:Y:S01]  /*59d0*/  IADD3 R30, P2, PT, R62, R10, RZ ;  /* 0x0000000a3e1e7210 */ /* 0x000fe20007f5e0ff */
[----:B------:R-:W3:Y:S04]  /*59e0*/  LDL R61, [R1+0x2c] ;  /* 0x00002c00013d7983 */ /* 0x000ee80000100800 */
[----:B------:R-:W-:Y:S01]  /*59f0*/  IMAD.X R31, R11, 0x1, R40, P2 ;  /* 0x000000010b1f7824 */ /* 0x000fe200010e0628 */
[----:B------:R4:W-:Y:S04]  /*5a00*/  LDGSTS.E [R37+0x20800], desc[UR16][R28.64], P0 ;  /* 0x208000001c257fae */ /* 0x0009e800081a1010 */
[----:B------:R-:W5:Y:S01]  /*5a10*/  LDL R40, [R1+0x58] ;  /* 0x0000580001287983 */ /* 0x000f620000100800 */
[----:B-1----:R-:W-:-:S03]  /*5a20*/  SHF.R.U32.HI R41, RZ, 0x6, R43 ;  /* 0x00000006ff297819 */ /* 0x002fc6000001162b */
[----:B------:R1:W-:Y:S01]  /*5a30*/  LDGSTS.E [R37+0x21000], desc[UR16][R30.64], P1 ;  /* 0x210000001e257fae */ /* 0x0003e200089a1010 */
[----:B------:R-:W-:-:S04]  /*5a40*/  SGXT.U32 R41, R41, 0x3 ;  /* 0x000000032929781a */ /* 0x000fc80000000000 */
[----:B------:R-:W-:-:S04]  /*5a50*/  LOP3.LUT R41, R41, 0x18, RZ, 0xfc, !PT ;  /* 0x0000001829297812 */ /* 0x000fc800078efcff */
[----:B------:R-:W-:Y:S02]  /*5a60*/  ISETP.GE.AND P0, PT, R41, UR10, PT ;  /* 0x0000000a29007c0c */ /* 0x000fe4000bf06270 */
[----:B------:R-:W3:Y:S01]  /*5a70*/  LDL R41, [R1+0x54] ;  /* 0x0000540001297983 */ /* 0x000ee20000100800 */
[----:B------:R-:W-:-:S04]  /*5a80*/  SHF.R.U32.HI R43, RZ, 0x6, R43 ;  /* 0x00000006ff2b7819 */ /* 0x000fc8000001162b */
[----:B------:R-:W-:-:S04]  /*5a90*/  SGXT.U32 R43, R43, 0x3 ;  /* 0x000000032b2b781a */ /* 0x000fc80000000000 */
[----:B------:R-:W-:Y:S02]  /*5aa0*/  LOP3.LUT R43, R43, 0x20, RZ, 0xfc, !PT ;  /* 0x000000202b2b7812 */ /* 0x000fe400078efcff */
[----:B----4-:R-:W-:Y:S02]  /*5ab0*/  SEL R28, RZ, 0x4, P0 ;  /* 0x00000004ff1c7807 */ /* 0x010fe40000000000 */
[----:B------:R-:W-:Y:S02]  /*5ac0*/  ISETP.GE.AND P0, PT, R43, UR10, PT ;  /* 0x0000000a2b007c0c */ /* 0x000fe4000bf06270 */
[----:B------:R-:W4:Y:S01]  /*5ad0*/  S2R R43, SR_TID.X ;  /* 0x00000000002b7919 */ /* 0x000f220000002100 */
[----:B------:R-:W-:Y:S02]  /*5ae0*/  PLOP3.LUT P1, PT, PT, PT, UP1, 0x40, 0x4 ;  /* 0x000000000004781c */ /* 0x000fe40003f2e818 */
[----:B------:R-:W-:Y:S02]  /*5af0*/  SEL R29, RZ, 0x4, P0 ;  /* 0x00000004ff1d7807 */ /* 0x000fe40000000000 */
[----:B------:R-:W-:-:S02]  /*5b00*/  SEL R28, R28, RZ, P1 ;  /* 0x000000ff1c1c7207 */ /* 0x000fc40000800000 */
[----:B------:R-:W-:Y:S02]  /*5b10*/  PLOP3.LUT P1, PT, PT, PT, UP1, 0x40, 0x4 ;  /* 0x000000000004781c */ /* 0x000fe40003f2e818 */
[----:B------:R-:W-:Y:S02]  /*5b20*/  ISETP.NE.U32.AND P0, PT, R28, RZ, PT ;  /* 0x000000ff1c00720c */ /* 0x000fe40003f05070 */
[----:B------:R-:W-:Y:S02]  /*5b30*/  SEL R29, R29, RZ, P1 ;  /* 0x000000ff1d1d7207 */ /* 0x000fe40000800000 */
[----:B------:R-:W-:Y:S02]  /*5b40*/  IADD3 R28, P2, PT, R56, R10, RZ ;  /* 0x0000000a381c7210 */ /* 0x000fe40007f5e0ff */
[----:B------:R-:W-:Y:S02]  /*5b50*/  ISETP.NE.U32.AND P1, PT, R29, RZ, PT ;  /* 0x000000ff1d00720c */ /* 0x000fe40003f25070 */
[----:B----4-:R-:W-:-:S04]  /*5b60*/  SHF.R.U32.HI R43, RZ, 0x6, R43 ;  /* 0x00000006ff2b7819 */ /* 0x010fc8000001162b */
[----:B------:R-:W-:Y:S01]  /*5b70*/  SGXT.U32 R43, R43, 0x3 ;  /* 0x000000032b2b781a */ /* 0x000fe20000000000 */
[----:B--2---:R-:W-:Y:S01]  /*5b80*/  IMAD.X R29, R11, 0x1, R42, P2 ;  /* 0x000000010b1d7824 */ /* 0x004fe200010e062a */
[----:B-1----:R-:W-:Y:S02]  /*5b90*/  IADD3 R30, P2, PT, R38, R10, RZ ;  /* 0x0000000a261e7210 */ /* 0x002fe40007f5e0ff */
[----:B------:R-:W-:Y:S02]  /*5ba0*/  LOP3.LUT R38, R43, 0x28, RZ, 0xfc, !PT ;  /* 0x000000282b267812 */ /* 0x000fe400078efcff */
[----:B------:R-:W-:Y:S01]  /*5bb0*/  SHF.R.U32.HI R43, RZ, 0x6, R36 ;  /* 0x00000006ff2b7819 */ /* 0x000fe20000011624 */
[----:B------:R1:W-:Y:S04]  /*5bc0*/  LDGSTS.E [R37+0x21800], desc[UR16][R28.64], P0 ;  /* 0x218000001c257fae */ /* 0x0003e800081a1010 */
[----:B------:R-:W2:Y:S01]  /*5bd0*/  LDL R36, [R1+0x50] ;  /* 0x0000500001247983 */ /* 0x000ea20000100800 */
[----:B------:R-:W-:-:S03]  /*5be0*/  ISETP.GE.AND P0, PT, R38, UR10, PT ;  /* 0x0000000a26007c0c */ /* 0x000fc6000bf06270 */
[----:B------:R-:W4:Y:S04]  /*5bf0*/  LDL.LU R42, [R1+0x20] ;  /* 0x00002000012a7983 */ /* 0x000f280000300800 */
[----:B------:R-:W4:Y:S04]  /*5c00*/  LDL.LU R38, [R1+0x1c] ;  /* 0x00001c0001267983 */ /* 0x000f280000300800 */
[----:B------:R-:W4:Y:S01]  /*5c10*/  LDL R59, [R1+0x28] ;  /* 0x00002800013b7983 */ /* 0x000f220000100800 */
[----:B------:R-:W-:Y:S01]  /*5c20*/  SGXT.U32 R43, R43, 0x3 ;  /* 0x000000032b2b781a */ /* 0x000fe20000000000 */
[----:B------:R-:W-:-:S03]  /*5c30*/  IMAD.X R31, R11, 0x1, R39, P2 ;  /* 0x000000010b1f7824 */ /* 0x000fc600010e0627 */
[----:B------:R-:W-:Y:S02]  /*5c40*/  LOP3.LUT R39, R43, 0x30, RZ, 0xfc, !PT ;  /* 0x000000302b277812 */ /* 0x000fe400078efcff */
[----:B------:R3:W-:Y:S01]  /*5c50*/  LDGSTS.E [R37+0x22000], desc[UR16][R30.64], P1 ;  /* 0x220000001e257fae */ /* 0x0007e200089a1010 */
[----:B------:R-:W-:Y:S02]  /*5c60*/  PLOP3.LUT P1, PT, PT, PT, UP1, 0x40, 0x4 ;  /* 0x000000000004781c */ /* 0x000fe40003f2e818 */
[----:B-1----:R-:W-:Y:S01]  /*5c70*/  SEL R28, RZ, 0x4, P0 ;  /* 0x00000004ff1c7807 */ /* 0x002fe20000000000 */
[----:B------:R-:W4:Y:S01]  /*5c80*/  LDL.LU R43, [R1+0x18] ;  /* 0x00001800012b7983 */ /* 0x000f220000300800 */
[----:B------:R-:W-:Y:S02]  /*5c90*/  ISETP.GE.AND P0, PT, R39, UR10, PT ;  /* 0x0000000a27007c0c */ /* 0x000fe4000bf06270 */
[----:B------:R-:W-:Y:S01]  /*5ca0*/  SEL R28, R28, RZ, P1 ;  /* 0x000000ff1c1c7207 */ /* 0x000fe20000800000 */
[----:B------:R-:W4:Y:S01]  /*5cb0*/  LDL.LU R39, [R1+0x14] ;  /* 0x0000140001277983 */ /* 0x000f220000300800 */
[----:B------:R-:W-:-:S02]  /*5cc0*/  PLOP3.LUT P1, PT, PT, PT, UP1, 0x40, 0x4 ;  /* 0x000000000004781c */ /* 0x000fc40003f2e818 */
[----:B------:R-:W-:Y:S01]  /*5cd0*/  SEL R29, RZ, 0x4, P0 ;  /* 0x00000004ff1d7807 */ /* 0x000fe20000000000 */
[----:B------:R-:W4:Y:S01]  /*5ce0*/  LDL.LU R56, [R1+0x10] ;  /* 0x0000100001387983 */ /* 0x000f220000300800 */
[----:B------:R-:W-:Y:S02]  /*5cf0*/  ISETP.NE.U32.AND P0, PT, R28, RZ, PT ;  /* 0x000000ff1c00720c */ /* 0x000fe40003f05070 */
[----:B------:R-:W-:Y:S02]  /*5d00*/  SEL R29, R29, RZ, P1 ;  /* 0x000000ff1d1d7207 */ /* 0x000fe40000800000 */
[----:B-----5:R-:W-:Y:S02]  /*5d10*/  IADD3 R28, P2, PT, R40, R10, RZ ;  /* 0x0000000a281c7210 */ /* 0x020fe40007f5e0ff */
[----:B------:R-:W-:Y:S01]  /*5d20*/  ISETP.NE.U32.AND P1, PT, R29, RZ, PT ;  /* 0x000000ff1d00720c */ /* 0x000fe20003f25070 */
[----:B------:R-:W5:Y:S02]  /*5d30*/  LDL.LU R40, [R1+0xc] ;  /* 0x00000c0001287983 */ /* 0x000f640000300800 */
[----:B------:R-:W-:-:S02]  /*5d40*/  IMAD.X R29, R11, 0x1, R57, P2 ;  /* 0x000000010b1d7824 */ /* 0x000fc400010e0639 */
[----:B------:R-:W5:Y:S04]  /*5d50*/  LDL.LU R57, [R1+0x8] ;  /* 0x0000080001397983 */ /* 0x000f680000300800 */
[----:B------:R-:W5:Y:S01]  /*5d60*/  LDL.LU R58, [R1] ;  /* 0x00000000013a7983 */ /* 0x000f620000300800 */
[----:B------:R-:W-:Y:S02]  /*5d70*/  LOP3.LUT R60, R63, 0x38, RZ, 0xfc, !PT ;  /* 0x000000383f3c7812 */ /* 0x000fe400078efcff */
[----:B---3--:R-:W-:Y:S01]  /*5d80*/  IADD3 R30, P2, PT, R41, R10, RZ ;  /* 0x0000000a291e7210 */ /* 0x008fe20007f5e0ff */
[----:B------:R1:W-:Y:S04]  /*5d90*/  LDGSTS.E [R37+0x22800], desc[UR16][R28.64], P0 ;  /* 0x228000001c257fae */ /* 0x0003e800081a1010 */
[----:B------:R-:W3:Y:S01]  /*5da0*/  LDL.LU R41, [R1+0x4] ;  /* 0x0000040001297983 */ /* 0x000ee20000300800 */
[----:B------:R-:W1:Y:S01]  /*5db0*/  S2R R63, SR_TID.X ;  /* 0x00000000003f7919 */ /* 0x000e620000002100 */
[----:B------:R-:W-:Y:S01]  /*5dc0*/  IMAD.X R31, R11, 0x1, R61, P2 ;  /* 0x000000010b1f7824 */ /* 0x000fe200010e063d */
[----:B------:R-:W-:-:S04]  /*5dd0*/  ISETP.GE.AND P0, PT, R60, UR10, PT ;  /* 0x0000000a3c007c0c */ /* 0x000fc8000bf06270 */
[----:B------:R1:W-:Y:S01]  /*5de0*/  LDGSTS.E [R37+0x23000], desc[UR16][R30.64], P1 ;  /* 0x230000001e257fae */ /* 0x0003e200089a1010 */
[----:B------:R-:W-:Y:S02]  /*5df0*/  PLOP3.LUT P1, PT, PT, PT, UP1, 0x40, 0x4 ;  /* 0x000000000004781c */ /* 0x000fe40003f2e818 */
[----:B-1----:R-:W-:-:S04]  /*5e00*/  SEL R28, RZ, 0x4, P0 ;  /* 0x00000004ff1c7807 */ /* 0x002fc80000000000 */
[----:B------:R-:W-:Y:S02]  /*5e10*/  SEL R28, R28, RZ, P1 ;  /* 0x000000ff1c1c7207 */ /* 0x000fe40000800000 */
[----:B------:R-:W-:-:S04]  /*5e20*/  LOP3.LUT R60, R63, 0x3f, RZ, 0xc0, !PT ;  /* 0x0000003f3f3c7812 */ /* 0x000fc800078ec0ff */
[----:B------:R-:W-:-:S04]  /*5e30*/  ISETP.GE.AND P0, PT, R60, UR10, PT ;  /* 0x0000000a3c007c0c */ /* 0x000fc8000bf06270 */
[----:B------:R-:W-:Y:S02]  /*5e40*/  SEL R29, RZ, 0x4, P0 ;  /* 0x00000004ff1d7807 */ /* 0x000fe40000000000 */
[----:B------:R-:W-:Y:S02]  /*5e50*/  ISETP.NE.U32.AND P0, PT, R28, RZ, PT ;  /* 0x000000ff1c00720c */ /* 0x000fe40003f05070 */
[----:B------:R-:W-:-:S04]  /*5e60*/  PLOP3.LUT P1, PT, PT, PT, UP1, 0x40, 0x4 ;  /* 0x000000000004781c */ /* 0x000fc80003f2e818 */
[----:B------:R-:W-:-:S04]  /*5e70*/  SEL R29, R29, RZ, P1 ;  /* 0x000000ff1d1d7207 */ /* 0x000fc80000800000 */
[----:B------:R-:W-:Y:S01]  /*5e80*/  ISETP.NE.U32.AND P1, PT, R29, RZ, PT ;  /* 0x000000ff1d00720c */ /* 0x000fe20003f25070 */
[----:B------:R-:W-:Y:S01]  /*5e90*/  ULEA UR14, UR11, UR8, 0x10 ;  /* 0x000000080b0e7291 */ /* 0x000fe2000f8e80ff */
[----:B--2---:R-:W-:Y:S02]  /*5ea0*/  IADD3 R28, P2, PT, R36, R10, RZ ;  /* 0x0000000a241c7210 */ /* 0x004fe40007f5e0ff */
[----:B------:R-:W1:Y:S03]  /*5eb0*/  S2R R36, SR_TID.X ;  /* 0x0000000000247919 */ /* 0x000e660000002100 */
[----:B----4-:R-:W-:-:S05]  /*5ec0*/  IMAD.X R29, R11, 0x1, R59, P2 ;  /* 0x000000010b1d7824 */ /* 0x010fca00010e063b */
[----:B------:R2:W-:Y:S04]  /*5ed0*/  LDGSTS.E [R37+0x23800], desc[UR16][R28.64], P0 ;  /* 0x238000001c257fae */ /* 0x0005e800081a1010 */
[----:B------:R-:W0:Y:S01]  /*5ee0*/  LDGDEPBAR ;  /* 0x00000000000079af */ /* 0x000e220000000000 */
[C---:B-1----:R-:W-:Y:S01]  /*5ef0*/  LOP3.LUT R59, R36.reuse, 0x1c0, RZ, 0xc0, !PT ;  /* 0x000001c0243b7812 */ /* 0x042fe200078ec0ff */
[----:B------:R-:W-:-:S03]  /*5f00*/  IMAD.SHL.U32 R60, R36, 0x4, RZ ;  /* 0x00000004243c7824 */ /* 0x000fc600078e00ff */
[----:B------:R-:W-:Y:S02]  /*5f10*/  SHF.R.U32.HI R59, RZ, 0x2, R59 ;  /* 0x00000002ff3b7819 */ /* 0x000fe4000001163b */
[C---:B------:R-:W-:Y:S02]  /*5f20*/  IADD3 R36, P2, PT, R0.reuse, R42, RZ ;  /* 0x0000002a00247210 */ /* 0x040fe40007f5e0ff */
[----:B------:R-:W-:Y:S02]  /*5f30*/  LOP3.LUT R59, R59, 0x7fc, R60, 0x78, !PT ;  /* 0x000007fc3b3b7812 */ /* 0x000fe400078e783c */
[----:B------:R-:W-:Y:S01]  /*5f40*/  IADD3 R30, P0, PT, R0, R43, RZ ;  /* 0x0000002b001e7210 */ /* 0x000fe20007f1e0ff */
[--C-:B--2---:R-:W-:Y:S02]  /*5f50*/  IMAD.X R37, R38, 0x1, R6.reuse, P2 ;  /* 0x0000000126257824 */ /* 0x104fe400010e0606 */
[----:B------:R-:W-:Y:S02]  /*5f60*/  VIADD R28, R59, UR14 ;  /* 0x0000000e3b1c7c36 */ /* 0x000fe40008000000 */
[----:B------:R-:W-:-:S03]  /*5f70*/  IMAD.X R31, R39, 0x1, R6, P0 ;  /* 0x00000001271f7824 */ /* 0x000fc600000e0606 */
[----:B------:R1:W-:Y:S04]  /*5f80*/  LDGSTS.E [R28], desc[UR16][R36.64], P1 ;  /* 0x00000000241c7fae */ /* 0x0003e800089a1010 */
[----:B------:R2:W-:Y:S01]  /*5f90*/  LDGSTS.E [R28+0x800], desc[UR16][R30.64], P1 ;  /* 0x008000001e1c7fae */ /* 0x0005e200089a1010 */
[----:B-1----:R-:W-:-:S05]  /*5fa0*/  IADD3 R36, P0, PT, R0, R56, RZ ;  /* 0x0000003800247210 */ /* 0x002fca0007f1e0ff */
[----:B-----5:R-:W-:Y:S01]  /*5fb0*/  IMAD.X R37, R40, 0x1, R6, P0 ;  /* 0x0000000128257824 */ /* 0x020fe200000e0606 */
[----:B--2---:R-:W-:-:S04]  /*5fc0*/  IADD3 R30, P0, PT, R0, R57, RZ ;  /* 0x00000039001e7210 */ /* 0x004fc80007f1e0ff */
[----:B------:R1:W-:Y:S01]  /*5fd0*/  LDGSTS.E [R28+0x1000], desc[UR16][R36.64], P1 ;  /* 0x01000000241c7fae */ /* 0x0003e200089a1010 */
[----:B---3--:R-:W-:-:S05]  /*5fe0*/  IMAD.X R31, R41, 0x1, R6, P0 ;  /* 0x00000001291f7824 */ /* 0x008fca00000e0606 */
[----:B------:R2:W-:Y:S01]  /*5ff0*/  LDGSTS.E [R28+0x1800], desc[UR16][R30.64], P1 ;  /* 0x018000001e1c7fae */ /* 0x0005e200089a1010 */
[----:B-1----:R-:W-:-:S05]  /*6000*/  IADD3 R36, P0, PT, R0, R58, RZ ;  /* 0x0000003a00247210 */ /* 0x002fca0007f1e0ff */
[----:B------:R-:W-:Y:S01]  /*6010*/  IMAD.X R37, R125, 0x1, R6, P0 ;  /* 0x000000017d257824 */ /* 0x000fe200000e0606 */
[----:B--2---:R-:W-:-:S04]  /*6020*/  IADD3 R30, P0, PT, R0, R124, RZ ;  /* 0x0000007c001e7210 */ /* 0x004fc80007f1e0ff */
[----:B------:R1:W-:Y:S01]  /*6030*/  LDGSTS.E [R28+0x2000], desc[UR16][R36.64], P1 ;  /* 0x02000000241c7fae */ /* 0x0003e200089a1010 */
[----:B------:R-:W-:-:S05]  /*6040*/  IMAD.X R31, R123, 0x1, R6, P0 ;  /* 0x000000017b1f7824 */ /* 0x000fca00000e0606 */
        /* <DEDUP_REMOVED lines=77> */
[----:B------:R-:W-:Y:S01]  /*6520*/  IMAD.X R31, R8, 0x1, R6, P0 ;  /* 0x00000001081f7824 */ /* 0x000fe200000e0606 */
[----:B------:R-:W-:Y:S02]  /*6530*/  IADD3 R2, P6, PT, R2, UR18, RZ ;  /* 0x0000001202027c10 */ /* 0x000fe4000ffde0ff */
[----:B------:R-:W-:Y:S02]  /*6540*/  IADD3 R78, P3, PT, R78, UR18, RZ ;  /* 0x000000124e4e7c10 */ /* 0x000fe4000ff7e0ff */
[----:B------:R1:W-:Y:S01]  /*6550*/  LDGSTS.E [R28+0xf800], desc[UR16][R30.64], P1 ;  /* 0x0f8000001e1c7fae */ /* 0x0003e200089a1010 */
[----:B------:R-:W-:Y:S02]  /*6560*/  IADD3 R14, P1, PT, R14, UR18, RZ ;  /* 0x000000120e0e7c10 */ /* 0x000fe4000ff3e0ff */
[----:B------:R-:W-:Y:S01]  /*6570*/  IADD3 R80, P4, PT, R80, UR18, RZ ;  /* 0x0000001250507c10 */ /* 0x000fe2000ff9e0ff */
[----:B------:R-:W0:Y:S01]  /*6580*/  LDGDEPBAR ;  /* 0x00000000000079af */ /* 0x000e220000000000 */
[----:B------:R-:W-:-:S02]  /*6590*/  IADD3 R82, P5, PT, R82, UR18, RZ ;  /* 0x0000001252527c10 */ /* 0x000fc4000ffbe0ff */
[----:B------:R-:W-:Y:S02]  /*65a0*/  IADD3.X R8, PT, PT, R8, UR7, RZ, P6, !PT ;  /* 0x0000000708087c10 */ /* 0x000fe4000b7fe4ff */
[----:B------:R-:W-:Y:S02]  /*65b0*/  IADD3 R84, P6, PT, R84, UR18, RZ ;  /* 0x0000001254547c10 */ /* 0x000fe4000ffde0ff */
[----:B------:R-:W-:Y:S02]  /*65c0*/  IADD3.X R9, PT, PT, R9, UR7, RZ, P1, !PT ;  /* 0x0000000709097c10 */ /* 0x000fe40008ffe4ff */
[----:B------:R-:W-:Y:S02]  /*65d0*/  IADD3 R86, P1, PT, R86, UR18, RZ ;  /* 0x0000001256567c10 */ /* 0x000fe4000ff3e0ff */
[----:B------:R-:W-:Y:S02]  /*65e0*/  IADD3.X R77, PT, PT, R77, UR7, RZ, P3, !PT ;  /* 0x000000074d4d7c10 */ /* 0x000fe40009ffe4ff */
        /* <DEDUP_REMOVED lines=37> */
[----:B------:R-:W-:Y:S01]  /*6840*/  IADD3.X R121, PT, PT, R121, UR7, RZ, P1, !PT ;  /* 0x0000000779797c10 */ /* 0x000fe20008ffe4ff */
[----:B------:R1:W-:Y:S01]  /*6850*/  STL [R1], R58 ;  /* 0x0000003a01007387 */ /* 0x0003e20000100800 */
[----:B------:R-:W-:Y:S02]  /*6860*/  IADD3 R42, P1, PT, R42, UR18, RZ ;  /* 0x000000122a2a7c10 */ /* 0x000fe4000ff3e0ff */
[----:B------:R-:W-:Y:S01]  /*6870*/  IADD3.X R41, PT, PT, R41, UR7, RZ, P4, !PT ;  /* 0x0000000729297c10 */ /* 0x000fe2000a7fe4ff */
[----:B------:R1:W-:Y:S01]  /*6880*/  STL [R1+0x8], R57 ;  /* 0x0000083901007387 */ /* 0x0003e20000100800 */
[----:B------:R-:W-:Y:S02]  /*6890*/  IADD3.X R40, PT, PT, R40, UR7, RZ, P5, !PT ;  /* 0x0000000728287c10 */ /* 0x000fe4000affe4ff */
[----:B------:R-:W-:Y:S01]  /*68a0*/  IADD3.X R39, PT, PT, R39, UR7, RZ, P6, !PT ;  /* 0x0000000727277c10 */ /* 0x000fe2000b7fe4ff */
[----:B------:R1:W-:Y:S01]  /*68b0*/  STL [R1+0x10], R56 ;  /* 0x0000103801007387 */ /* 0x0003e20000100800 */
[----:B------:R-:W-:-:S02]  /*68c0*/  IADD3.X R38, PT, PT, R38, UR7, RZ, P1, !PT ;  /* 0x0000000726267c10 */ /* 0x000fc40008ffe4ff */
[----:B------:R-:W-:Y:S01]  /*68d0*/  IADD3 R76, P2, PT, R76, UR18, RZ ;  /* 0x000000124c4c7c10 */ /* 0x000fe2000ff5e0ff */
[----:B------:R1:W-:Y:S04]  /*68e0*/  STL [R1+0x18], R43 ;  /* 0x0000182b01007387 */ /* 0x0003e80000100800 */
[----:B------:R1:W-:Y:S01]  /*68f0*/  STL [R1+0x20], R42 ;  /* 0x0000202a01007387 */ /* 0x0003e20000100800 */
[----:B------:R-:W-:-:S03]  /*6900*/  IADD3.X R15, PT, PT, R15, UR7, RZ, P2, !PT ;  /* 0x000000070f0f7c10 */ /* 0x000fc600097fe4ff */
[----:B------:R1:W-:Y:S01]  /*6910*/  STL [R1+0x4], R41 ;  /* 0x0000042901007387 */ /* 0x0003e20000100800 */
[----:B------:R-:W-:-:S03]  /*6920*/  IADD3 R88, P2, PT, R88, UR18, RZ ;  /* 0x0000001258587c10 */ /* 0x000fc6000ff5e0ff */
[----:B------:R1:W-:Y:S04]  /*6930*/  STL [R1+0xc], R40 ;  /* 0x00000c2801007387 */ /* 0x0003e80000100800 */
[----:B------:R1:W-:Y:S04]  /*6940*/  STL [R1+0x14], R39 ;  /* 0x0000142701007387 */ /* 0x0003e80000100800 */
[----:B------:R1:W-:Y:S01]  /*6950*/  STL [R1+0x1c], R38 ;  /* 0x00001c2601007387 */ /* 0x0003e20000100800 */
[----:B------:R-:W-:Y:S01]  /*6960*/  UIADD3 UR4, UPT, UPT, UR4, 0x1, URZ ;  /* 0x0000000104047890 */ /* 0x000fe2000fffe0ff */
[----:B------:R-:W-:-:S02]  /*6970*/  IADD3.X R87, PT, PT, R87, UR7, RZ, P2, !PT ;  /* 0x0000000757577c10 */ /* 0x000fc400097fe4ff */
[----:B------:R-:W-:Y:S01]  /*6980*/  IADD3 R100, P2, PT, R100, UR18, RZ ;  /* 0x0000001264647c10 */ /* 0x000fe2000ff5e0ff */
[----:B------:R-:W-:Y:S01]  /*6990*/  UISETP.NE.U32.AND UP0, UPT, UR9, UR4, UPT ;  /* 0x000000040900728c */ /* 0x000fe2000bf05070 */
[----:B------:R-:W-:Y:S02]  /*69a0*/  IMAD.U32 R29, RZ, RZ, UR6 ;  /* 0x00000006ff1d7e24 */ /* 0x000fe4000f8e00ff */
[----:B------:R-:W-:Y:S02]  /*69b0*/  IADD3.X R99, PT, PT, R99, UR7, RZ, P2, !PT ;  /* 0x0000000763637c10 */ /* 0x000fe400097fe4ff */
[----:B------:R-:W-:Y:S02]  /*69c0*/  IADD3 R112, P2, PT, R112, UR18, RZ ;  /* 0x0000001270707c10 */ /* 0x000fe4000ff5e0ff */
[----:B------:R-:W-:Y:S02]  /*69d0*/  LEA R10, P0, R29, R10, 0x2 ;  /* 0x0000000a1d0a7211 */ /* 0x000fe400078010ff */
[----:B------:R-:W-:-:S02]  /*69e0*/  IADD3.X R111, PT, PT, R111, UR7, RZ, P2, !PT ;  /* 0x000000076f6f7c10 */ /* 0x000fc400097fe4ff */
[----:B------:R-:W-:Y:S02]  /*69f0*/  IADD3 R124, P2, PT, R124, UR18, RZ ;  /* 0x000000127c7c7c10 */ /* 0x000fe4000ff5e0ff */
[----:B------:R-:W-:Y:S02]  /*6a00*/  IADD3.X R125, PT, PT, R125, UR7, RZ, P3, !PT ;  /* 0x000000077d7d7c10 */ /* 0x000fe40009ffe4ff */
[----:B------:R-:W-:Y:S02]  /*6a10*/  IADD3.X R123, PT, PT, R123, UR7, RZ, P2, !PT ;  /* 0x000000077b7b7c10 */ /* 0x000fe400097fe4ff */
[----:B------:R-:W-:Y:S01]  /*6a20*/  IADD3.X R11, PT, PT, R11, UR12, RZ, P0, !PT ;  /* 0x0000000c0b0b7c10 */ /* 0x000fe200087fe4ff */
[----:B------:R-:W-:Y:S01]  /*6a30*/  UIADD3 UR10, UPT, UPT, UR10, -0x40, URZ ;  /* 0xffffffc00a0a7890 */ /* 0x000fe2000fffe0ff */
[----:B-1----:R-:W-:Y:S11]  /*6a40*/  BRA.U UP0, `(.L_x_2) ;  /* 0xffffffe100b07547 */ /* 0x002ff6000b83ffff */
.L_x_1:
[----:B------:R-:W2:Y:S01]  /*6a50*/  LDL.LU R29, [R1+0x74] ;  /* 0x00007400011d7983 */ /* 0x000ea20000300800 */
[----:B------:R-:W-:-:S04]  /*6a60*/  DEPBAR.LE SB0, 0x0 ;  /* 0x000080000000791a */ /* 0x000fc80000000000 */
[----:B------:R-:W3:Y:S01]  /*6a70*/  LDL.LU R28, [R1+0x70] ;  /* 0x00007000011c7983 */ /* 0x000ee20000300800 */
[----:B------:R-:W1:Y:S01]  /*6a80*/  S2R R3, SR_TID.X ;  /* 0x0000000000037919 */ /* 0x000e620000002100 */
[----:B------:R-:W-:Y:S01]  /*6a90*/  IMAD.MOV.U32 R6, RZ, RZ, R68 ;  /* 0x000000ffff067224 */ /* 0x000fe200078e0044 */
[----:B------:R-:W4:Y:S01]  /*6aa0*/  LDCU UR4, c[0x0][0x3b4] ;  /* 0x00007680ff0477ac */ /* 0x000f220008000800 */
[----:B------:R-:W4:Y:S01]  /*6ab0*/  LDL.LU R40, [R1+0x94] ;  /* 0x0000940001287983 */ /* 0x000f220000300800 */
[----:B------:R-:W-:Y:S01]  /*6ac0*/  IMAD.MOV.U32 R7, RZ, RZ, R16 ;  /* 0x000000ffff077224 */ /* 0x000fe200078e0010 */
[----:B------:R-:W5:Y:S02]  /*6ad0*/  LDCU.64 UR6, c[0x0][0x390] ;  /* 0x00007200ff0677ac */ /* 0x000f640008000a00 */
[----:B------:R-:W4:Y:S04]  /*6ae0*/  LDL.LU R15, [R1+0x24] ;  /* 0x00002400010f7983 */ /* 0x000f280000300800 */
[----:B------:R-:W4:Y:S04]  /*6af0*/  LDL.LU R14, [R1+0xdc] ;  /* 0x0000dc00010e7983 */ /* 0x000f280000300800 */
[----:B------:R-:W4:Y:S04]  /*6b00*/  LDL.LU R39, [R1+0x90] ;  /* 0x0000900001277983 */ /* 0x000f280000300800 */
[----:B------:R-:W4:Y:S04]  /*6b10*/  LDL.LU R38, [R1+0x8c] ;  /* 0x00008c0001267983 */ /* 0x000f280000300800 */
[----:B------:R-:W4:Y:S01]  /*6b20*/  LDL.LU R37, [R1+0x88] ;  /* 0x0000880001257983 */ /* 0x000f220000300800 */
[----:B-1----:R-:W-:-:S02]  /*6b30*/  IMAD.SHL.U32 R2, R3, 0x20, RZ ;  /* 0x0000002003027824 */ /* 0x002fc400078e00ff */
[C---:B------:R-:W-:Y:S02]  /*6b40*/  IMAD.SHL.U32 R5, R3.reuse, 0x4, RZ ;  /* 0x0000000403057824 */ /* 0x040fe400078e00ff */
[C---:B------:R-:W-:Y:S02]  /*6b50*/  IMAD.SHL.U32 R0, R3.reuse, 0x800, RZ ;  /* 0x0000080003007824 */ /* 0x040fe400078e00ff */
[C---:B------:R-:W-:Y:S01]  /*6b60*/  IMAD R4, R3.reuse, 0x200, R3 ;  /* 0x0000020003047824 */ /* 0x040fe200078e0203 */
[----:B------:R-:W-:Y:S02]  /*6b70*/  LOP3.LUT R3, R3, 0x100, RZ, 0xc0, !PT ;  /* 0x0000010003037812 */ /* 0x000fe400078ec0ff */
[----:B------:R-:W-:Y:S01]  /*6b80*/  LOP3.LUT R0, R0, 0xc000, RZ, 0xc0, !PT ;  /* 0x0000c00000007812 */ /* 0x000fe200078ec0ff */
[----:B------:R-:W-:-:S03]  /*6b90*/  IMAD.SHL.U32 R4, R4, 0x10, RZ ;  /* 0x0000001004047824 */ /* 0x000fc600078e00ff */
[----:B------:R-:W-:Y:S02]  /*6ba0*/  IADD3 R3, PT, PT, R3, UR8, R0 ;  /* 0x0000000803037c10 */ /* 0x000fe4000fffe000 */
[----:B------:R-:W-:Y:S01]  /*6bb0*/  LOP3.LUT R36, R4, 0xc7f0, RZ, 0xc0, !PT ;  /* 0x0000c7f004247812 */ /* 0x000fe200078ec0ff */
[----:B------:R-:W-:Y:S01]  /*6bc0*/  IMAD.MOV.U32 R4, RZ, RZ, R48 ;  /* 0x000000ffff047224 */ /* 0x000fe200078e0030 */
[----:B------:R-:W1:Y:S01]  /*6bd0*/  LDC R0, c[0x0][0x3b8] ;  /* 0x0000ee00ff007b82 */ /* 0x000e620000000800 */
[----:B------:R-:W-:Y:S02]  /*6be0*/  IMAD.MOV.U32 R8, RZ, RZ, R49 ;  /* 0x000000ffff087224 */ /* 0x000fe400078e0031 */
[----:B------:R-:W-:Y:S02]  /*6bf0*/  IMAD.MOV.U32 R9, RZ, RZ, R45 ;  /* 0x000000ffff097224 */ /* 0x000fe400078e002d */
[----:B------:R-:W-:Y:S02]  /*6c00*/  IMAD.MOV.U32 R10, RZ, RZ, R69 ;  /* 0x000000ffff0a7224 */ /* 0x000fe400078e0045 */
[----:B------:R-:W-:-:S02]  /*6c10*/  IMAD.MOV.U32 R11, RZ, RZ, R17 ;  /* 0x000000ffff0b7224 */ /* 0x000fc400078e0011 */
[----:B------:R-:W-:Y:S02]  /*6c20*/  IMAD.MOV.U32 R30, RZ, RZ, R70 ;  /* 0x000000ffff1e7224 */ /* 0x000fe400078e0046 */
[----:B------:R-:W-:Y:S01]  /*6c30*/  IMAD.MOV.U32 R31, RZ, RZ, R18 ;  /* 0x000000ffff1f7224 */ /* 0x000fe200078e0012 */
[----:B------:R-:W-:Y:S01]  /*6c40*/  BAR.SYNC.DEFER_BLOCKING 0x0 ;  /* 0x0000000000007b1d */ /* 0x000fe20000010000 */
[----:B--2---:R-:W-:-:S04]  /*6c50*/  LOP3.LUT R2, R29, 0x60, R2, 0xf8, !PT ;  /* 0x000000601d027812 */ /* 0x004fc800078ef802 */
[----:B------:R-:W-:Y:S01]  /*6c60*/  LOP3.LUT R2, R2, 0x70, R5, 0x78, !PT ;  /* 0x0000007002027812 */ /* 0x000fe200078e7805 */
[----:B------:R-:W-:Y:S01]  /*6c70*/  IMAD.MOV.U32 R5, RZ, RZ, R44 ;  /* 0x000000ffff057224 */ /* 0x000fe200078e002c */
[----:B---3--:R-:W-:Y:S01]  /*6c80*/  LOP3.LUT R36, R36, 0x60, R28, 0x78, !PT ;  /* 0x0000006024247812 */ /* 0x008fe200078e781c */
[----:B------:R-:W2:Y:S01]  /*6c90*/  LDL.LU R44, [R1+0x84] ;  /* 0x00008400012c7983 */ /* 0x000ea20000300800 */
[----:B------:R-:W-:Y:S02]  /*6ca0*/  IMAD.MOV.U32 R28, RZ, RZ, R50 ;  /* 0x000000ffff1c7224 */ /* 0x000fe400078e0032 */
[----:B------:R-:W-:Y:S02]  /*6cb0*/  IMAD.IADD R2, R2, 0x1, R3 ;  /* 0x0000000102027824 */ /* 0x000fe400078e0203 */
[----:B------:R-:W-:-:S03]  /*6cc0*/  IMAD.MOV.U32 R29, RZ, RZ, R46 ;  /* 0x000000ffff1d7224 */ /* 0x000fc600078e002e */
[----:B------:R3:W-:Y:S01]  /*6cd0*/  STS.128 [R2], R4 ;  /* 0x0000000402007388 */ /* 0x0007e20000000c00 */
[----:B------:R-:W-:-:S03]  /*6ce0*/  IMAD.MOV.U32 R16, RZ, RZ, R51 ;  /* 0x000000ffff107224 */ /* 0x000fc600078e0033 */
[----:B------:R1:W-:Y:S01]  /*6cf0*/  STS.128 [R2+0x400], R8 ;  /* 0x0004000802007388 */ /* 0x0003e20000000c00 */
[----:B------:R-:W-:-:S03]  /*6d00*/  IMAD.MOV.U32 R17, RZ, RZ, R47 ;  /* 0x000000ffff117224 */ /* 0x000fc600078e002f */
[----:B------:R4:W-:Y:S01]  /*6d10*/  STS.128 [R2+0x80], R28 ;  /* 0x0000801c02007388 */ /* 0x0009e20000000c00 */
[----:B------:R-:W-:Y:S02]  /*6d20*/  IMAD.MOV.U32 R18, RZ, RZ, R71 ;  /* 0x000000ffff127224 */ /* 0x000fe400078e0047 */
[----:B---3--:R-:W-:Y:S02]  /*6d30*/  IMAD.MOV.U32 R7, RZ, RZ, R52 ;  /* 0x000000ffff077224 */ /* 0x008fe400078e0034 */
[----:B------:R-:W-:Y:S02]  /*6d40*/  IMAD.MOV.U32 R4, RZ, RZ, R32 ;  /* 0x000000ffff047224 */ /* 0x000fe400078e0020 */
[----:B-1----:R-:W-:Y:S02]  /*6d50*/  IMAD.MOV.U32 R11, RZ, RZ, R53 ;  /* 0x000000ffff0b7224 */ /* 0x002fe400078e0035 */
[----:B------:R-:W-:Y:S02]  /*6d60*/  IMAD.MOV.U32 R5, RZ, RZ, R24 ;  /* 0x000000ffff057224 */ /* 0x000fe400078e0018 */
[----:B----4-:R-:W-:-:S02]  /*6d70*/  IMAD.MOV.U32 R31, RZ, RZ, R54 ;  /* 0x000000ffff1f7224 */ /* 0x010fc400078e0036 */
[----:B------:R-:W-:Y:S02]  /*6d80*/  IMAD.MOV.U32 R6, RZ, RZ, R20 ;  /* 0x000000ffff067224 */ /* 0x000fe400078e0014 */
[----:B------:R-:W-:Y:S02]  /*6d90*/  IMAD.MOV.U32 R8, RZ, RZ, R33 ;  /* 0x000000ffff087224 */ /* 0x000fe400078e0021 */
[----:B------:R-:W-:Y:S02]  /*6da0*/  IMAD.MOV.U32 R9, RZ, RZ, R25 ;  /* 0x000000ffff097224 */ /* 0x000fe400078e0019 */
[----:B------:R-:W-:Y:S02]  /*6db0*/  IMAD.MOV.U32 R10, RZ, RZ, R21 ;  /* 0x000000ffff0a7224 */ /* 0x000fe400078e0015 */
[----:B------:R-:W-:Y:S02]  /*6dc0*/  IMAD.MOV.U32 R28, RZ, RZ, R34 ;  /* 0x000000ffff1c7224 */ /* 0x000fe400078e0022 */
[----:B------:R-:W-:-:S02]  /*6dd0*/  IMAD.MOV.U32 R29, RZ, RZ, R26 ;  /* 0x000000ffff1d7224 */ /* 0x000fc400078e001a */
[----:B------:R-:W-:Y:S02]  /*6de0*/  IMAD.MOV.U32 R30, RZ, RZ, R22 ;  /* 0x000000ffff1e7224 */ /* 0x000fe400078e0016 */
[----:B------:R-:W-:Y:S02]  /*6df0*/  IMAD.MOV.U32 R52, RZ, RZ, R35 ;  /* 0x000000ffff347224 */ /* 0x000fe400078e0023 */
[----:B------:R-:W-:Y:S02]  /*6e00*/  IMAD.MOV.U32 R53, RZ, RZ, R27 ;  /* 0x000000ffff357224 */ /* 0x000fe400078e001b */
[----:B------:R-:W-:Y:S01]  /*6e10*/  IMAD.MOV.U32 R54, RZ, RZ, R23 ;  /* 0x000000ffff367224 */ /* 0x000fe200078e0017 */
[----:B------:R-:W-:Y:S04]  /*6e20*/  STS.128 [R2+0x480], R16 ;  /* 0x0004801002007388 */ /* 0x000fe80000000c00 */
[----:B------:R-:W-:Y:S04]  /*6e30*/  STS.128 [R2+0x200], R4 ;  /* 0x0002000402007388 */ /* 0x000fe80000000c00 */
[----:B------:R-:W-:Y:S04]  /*6e40*/  STS.128 [R2+0x600], R8 ;  /* 0x0006000802007388 */ /* 0x000fe80000000c00 */
[----:B------:R-:W-:Y:S04]  /*6e50*/  STS.128 [R2+0x280], R28 ;  /* 0x0002801c02007388 */ /* 0x000fe80000000c00 */
[----:B------:R1:W-:Y:S01]  /*6e60*/  STS.128 [R2+0x680], R52 ;  /* 0x0006803402007388 */ /* 0x0003e20000000c00 */
[----:B------:R-:W-:Y:S01]  /*6e70*/  BAR.SYNC.DEFER_BLOCKING 0x0 ;  /* 0x0000000000007b1d */ /* 0x000fe20000010000 */
[C---:B------:R-:W-:Y:S01]  /*6e80*/  IMAD R3, R40.reuse, UR4, RZ ;  /* 0x0000000428037c24 */ /* 0x040fe2000f8e02ff */
[----:B------:R-:W-:-:S04]  /*6e90*/  ISETP.GE.AND P0, PT, R40, R12, PT ;  /* 0x0000000c2800720c */ /* 0x000fc80003f06270 */
[----:B-1----:R-:W3:Y:S04]  /*6ea0*/  LDL.LU R54, [R1+0x80] ;  /* 0x0000800001367983 */ /* 0x002ee80000300800 */
[----:B------:R-:W4:Y:S04]  /*6eb0*/  LDL.LU R53, [R1+0x7c] ;  /* 0x00007c0001357983 */ /* 0x000f280000300800 */
[----:B------:R-:W1:Y:S04]  /*6ec0*/  LDS.128 R4, [R36+UR8] ;  /* 0x0000000824047984 */ /* 0x000e680008000c00 */
[----:B------:R-:W1:Y:S01]  /*6ed0*/  LDS.128 R8, [R36+UR8+0x800] ;  /* 0x0008000824087984 */ /* 0x000e620008000c00 */
[-C--:B------:R-:W-:Y:S01]  /*6ee0*/  IMAD R47, R15, R0.reuse, RZ ;  /* 0x000000000f2f7224 */ /* 0x080fe200078e02ff */
[----:B-----5:R-:W-:Y:S01]  /*6ef0*/  LEA R2, P1, R3, UR6, 0x2 ;  /* 0x0000000603027c11 */ /* 0x020fe2000f8210ff */
[----:B------:R-:W-:Y:S01]  /*6f00*/  IMAD R12, R39, R0, RZ ;  /* 0x00000000270c7224 */ /* 0x000fe200078e02ff */
[-C--:B------:R-:W-:Y:S01]  /*6f10*/  ISETP.LT.AND P2, PT, R15, R13.reuse, !P0 ;  /* 0x0000000d0f00720c */ /* 0x080fe20004741270 */
[----:B------:R-:W5:Y:S01]  /*6f20*/  LDL.LU R52, [R1+0xf4] ;  /* 0x0000f40001347983 */ /* 0x000f620000300800 */
[----:B------:R-:W-:-:S02]  /*6f30*/  ISETP.LT.AND P4, PT, R39, R13, !P0 ;  /* 0x0000000d2700720c */ /* 0x000fc40004781270 */
[----:B------:R-:W-:Y:S01]  /*6f40*/  ISETP.LT.AND P3, PT, R14, R13, !P0 ;  /* 0x0000000d0e00720c */ /* 0x000fe20004761270 */
[----:B------:R-:W5:Y:S01]  /*6f50*/  LDL.LU R51, [R1+0x78] ;  /* 0x0000780001337983 */ /* 0x000f620000300800 */
[----:B------:R-:W-:Y:S01]  /*6f60*/  LEA.HI.X.SX32 R3, R3, UR7, 0x2, P1 ;  /* 0x0000000703037c11 */ /* 0x000fe200088f16ff */
[----:B------:R-:W-:Y:S01]  /*6f70*/  IMAD R43, R38, R0, RZ ;  /* 0x00000000262b7224 */ /* 0x000fe200078e02ff */
[-C--:B------:R-:W-:Y:S01]  /*6f80*/  LEA R14, P1, R47, R2.reuse, 0x2 ;  /* 0x000000022f0e7211 */ /* 0x080fe200078210ff */
[----:B------:R-:W5:Y:S01]  /*6f90*/  LDL.LU R50, [R1+0xf0] ;  /* 0x0000f00001327983 */ /* 0x000f620000300800 */
[----:B------:R-:W-:-:S03]  /*6fa0*/  LEA R40, P5, R12, R2, 0x2 ;  /* 0x000000020c287211 */ /* 0x000fc600078a10ff */
[----:B------:R-:W5:Y:S01]  /*6fb0*/  LDL.LU R49, [R1+0xec] ;  /* 0x0000ec0001317983 */ /* 0x000f620000300800 */
[-C--:B------:R-:W-:Y:S02]  /*6fc0*/  LEA.HI.X.SX32 R15, R47, R3.reuse, 0x2, P1 ;  /* 0x000000032f0f7211 */ /* 0x080fe400008f16ff */
[-C--:B------:R-:W-:Y:S01]  /*6fd0*/  LEA.HI.X.SX32 R41, R12, R3.reuse, 0x2, P5 ;  /* 0x000000030c297211 */ /* 0x080fe200028f16ff */
[----:B------:R-:W-:Y:S01]  /*6fe0*/  IMAD R12, R37, R0, RZ ;  /* 0x00000000250c7224 */ /* 0x000fe200078e02ff */
[C---:B------:R-:W-:Y:S01]  /*6ff0*/  LEA R42, P6, R43.reuse, R2, 0x2 ;  /* 0x000000022b2a7211 */ /* 0x040fe200078c10ff */
[----:B------:R-:W5:Y:S03]  /*7000*/  LDL.LU R48, [R1+0xe8] ;  /* 0x0000e80001307983 */ /* 0x000f660000300800 */
[----:B------:R-:W-:Y:S01]  /*7010*/  LEA.HI.X.SX32 R43, R43, R3, 0x2, P6 ;  /* 0x000000032b2b7211 */ /* 0x000fe200030f16ff */
[----:B------:R-:W2:Y:S04]  /*7020*/  LDS.128 R16, [R36+UR8+0x1000] ;  /* 0x0010000824107984 */ /* 0x000ea80008000c00 */
[----:B------:R-:W2:Y:S04]  /*7030*/  LDS.128 R20, [R36+UR8+0x1800] ;  /* 0x0018000824147984 */ /* 0x000ea80008000c00 */
[----:B------:R-:W2:Y:S04]  /*7040*/  LDS.128 R24, [R36+UR8+0x2000] ;  /* 0x0020000824187984 */ /* 0x000ea80008000c00 */
[----:B-1----:R1:W-:Y:S04]  /*7050*/  @P2 STG.E desc[UR16][R14.64], R4 ;  /* 0x000000040e002986 */ /* 0x0023e8000c101910 */
[----:B------:R-:W-:Y:S04]  /*7060*/  @P4 STG.E desc[UR16][R40.64], R8 ;  /* 0x0000000828004986 */ /* 0x000fe8000c101910 */
[----:B------:R-:W1:Y:S04]  /*7070*/  LDS.128 R28, [R36+UR8+0x2800] ;  /* 0x00280008241c7984 */ /* 0x000e680008000c00 */
[----:B------:R-:W1:Y:S01]  /*7080*/  LDS.128 R32, [R36+UR8+0x3000] ;  /* 0x0030000824207984 */ /* 0x000e620008000c00 */
[C---:B--2---:R-:W-:Y:S01]  /*7090*/  IMAD R46, R44.reuse, R0, RZ ;  /* 0x000000002c2e7224 */ /* 0x044fe200078e02ff */
[----:B------:R-:W-:-:S02]  /*70a0*/  ISETP.LT.AND P4, PT, R44, R13, !P0 ;  /* 0x0000000d2c00720c */ /* 0x000fc40004781270 */
[-C--:B------:R-:W-:Y:S02]  /*70b0*/  LEA R44, P5, R12, R2.reuse, 0x2 ;  /* 0x000000020c2c7211 */ /* 0x080fe400078a10ff */
[----:B-1----:R-:W-:Y:S02]  /*70c0*/  LEA R14, P6, R46, R2, 0x2 ;  /* 0x000000022e0e7211 */ /* 0x002fe400078c10ff */
[-C--:B------:R-:W-:Y:S02]  /*70d0*/  LEA.HI.X.SX32 R45, R12, R3.reuse, 0x2, P5 ;  /* 0x000000030c2d7211 */ /* 0x080fe400028f16ff */
[----:B------:R-:W-:Y:S02]  /*70e0*/  LEA.HI.X.SX32 R15, R46, R3, 0x2, P6 ;  /* 0x000000032e0f7211 */ /* 0x000fe400030f16ff */
[----:B------:R-:W2:Y:S04]  /*70f0*/  LDL.LU R46, [R1+0xe4] ;  /* 0x0000e400012e7983 */ /* 0x000ea80000300800 */
[----:B------:R-:W2:Y:S01]  /*7100*/  LDL.LU R12, [R1+0xe0] ;  /* 0x0000e000010c7983 */ /* 0x000ea20000300800 */
[----:B------:R-:W-:-:S02]  /*7110*/  ISETP.LT.AND P1, PT, R38, R13, !P0 ;  /* 0x0000000d2600720c */ /* 0x000fc40004721270 */
[----:B------:R-:W-:Y:S02]  /*7120*/  ISETP.LT.AND P2, PT, R37, R13, !P0 ;  /* 0x0000000d2500720c */ /* 0x000fe40004741270 */
[----:B------:R-:W1:Y:S09]  /*7130*/  LDS.128 R36, [R36+UR8+0x3800] ;  /* 0x0038000824247984 */ /* 0x000e720008000c00 */
[----:B------:R-:W-:Y:S04]  /*7140*/  @P1 STG.E desc[UR16][R42.64], R16 ;  /* 0x000000102a001986 */ /* 0x000fe8000c101910 */
[----:B------:R-:W-:Y:S01]  /*7150*/  @P2 STG.E desc[UR16][R44.64], R20 ;  /* 0x000000142c002986 */ /* 0x000fe2000c101910 */
[----:B------:R-:W-:-:S03]  /*7160*/  IMAD R47, R0, 0x40, R47 ;  /* 0x00000040002f7824 */ /* 0x000fc600078e022f */
[----:B------:R1:W-:Y:S04]  /*7170*/  @P4 STG.E desc[UR16][R14.64], R24 ;  /* 0x000000180e004986 */ /* 0x0003e8000c101910 */
[----:B-1----:R-:W2:Y:S04]  /*7180*/  LDL.LU R24, [R1+0xd8] ;  /* 0x0000d80001187983 */ /* 0x002ea80000300800 */
[----:B------:R-:W2:Y:S04]  /*7190*/  LDL.LU R20, [R1+0xd4] ;  /* 0x0000d40001147983 */ /* 0x000ea80000300800 */
[----:B------:R-:W2:Y:S01]  /*71a0*/  LDL.LU R16, [R1+0xd0] ;  /* 0x0000d00001107983 */ /* 0x000ea20000300800 */
[CC--:B---3--:R-:W-:Y:S01]  /*71b0*/  IMAD R4, R54.reuse, R0.reuse, RZ ;  /* 0x0000000036047224 */ /* 0x0c8fe200078e02ff */
[-C--:B------:R-:W-:Y:S01]  /*71c0*/  ISETP.LT.AND P1, PT, R54, R13.reuse, !P0 ;  /* 0x0000000d3600720c */ /* 0x080fe20004721270 */
[C---:B----4-:R-:W-:Y:S01]  /*71d0*/  IMAD R8, R53.reuse, R0, RZ ;  /* 0x0000000035087224 */ /* 0x050fe200078e02ff */
[----:B------:R-:W-:-:S02]  /*71e0*/  ISETP.LT.AND P5, PT, R53, R13, !P0 ;  /* 0x0000000d3500720c */ /* 0x000fc400047a1270 */
[-C--:B------:R-:W-:Y:S02]  /*71f0*/  LEA R40, P2, R4, R2.reuse, 0x2 ;  /* 0x0000000204287211 */ /* 0x080fe400078410ff */
[----:B------:R-:W-:Y:S02]  /*7200*/  LEA R42, P6, R8, R2, 0x2 ;  /* 0x00000002082a7211 */ /* 0x000fe400078c10ff */
[-C--:B------:R-:W-:Y:S02]  /*7210*/  LEA.HI.X.SX32 R41, R4, R3.reuse, 0x2, P2 ;  /* 0x0000000304297211 */ /* 0x080fe400010f16ff */
[----:B------:R-:W-:-:S03]  /*7220*/  LEA.HI.X.SX32 R43, R8, R3, 0x2, P6 ;  /* 0x00000003082b7211 */ /* 0x000fc600030f16ff */
[----:B------:R1:W-:Y:S01]  /*7230*/  @P1 STG.E desc[UR16][R40.64], R28 ;  /* 0x0000001c28001986 */ /* 0x0003e2000c101910 */
[----:B------:R-:W-:-:S03]  /*7240*/  LEA R14, P6, R47, R2, 0x2 ;  /* 0x000000022f0e7211 */ /* 0x000fc600078c10ff */
[----:B------:R-:W-:Y:S01]  /*7250*/  @P5 STG.E desc[UR16][R42.64], R32 ;  /* 0x000000202a005986 */ /* 0x000fe2000c101910 */
[-C--:B-----5:R-:W-:Y:S01]  /*7260*/  ISETP.LT.AND P2, PT, R52, R13.reuse, !P0 ;  /* 0x0000000d3400720c */ /* 0x0a0fe20004741270 */
[C---:B------:R-:W-:Y:S01]  /*7270*/  IMAD R4, R51.reuse, R0, RZ ;  /* 0x0000000033047224 */ /* 0x040fe200078e02ff */
[----:B------:R-:W-:Y:S02]  /*7280*/  ISETP.LT.AND P4, PT, R51, R13, !P0 ;  /* 0x0000000d3300720c */ /* 0x000fe40004781270 */
[----:B------:R-:W-:Y:S02]  /*7290*/  LEA.HI.X.SX32 R15, R47, R3, 0x2, P6 ;  /* 0x000000032f0f7211 */ /* 0x000fe400030f16ff */
[----:B------:R-:W-:Y:S01]  /*72a0*/  ISETP.LT.AND P5, PT, R49, R13, !P0 ;  /* 0x0000000d3100720c */ /* 0x000fe200047a1270 */
[----:B------:R-:W-:Y:S01]  /*72b0*/  IMAD R49, R0, 0x8, R47 ;  /* 0x0000000800317824 */ /* 0x000fe200078e022f */
[----:B------:R-:W-:-:S04]  /*72c0*/  LEA R44, P1, R4, R2, 0x2 ;  /* 0x00000002042c7211 */ /* 0x000fc800078210ff */
[C---:B-1----:R-:W-:Y:S02]  /*72d0*/  LEA R40, P6, R49.reuse, R2, 0x2 ;  /* 0x0000000231287211 */ /* 0x042fe400078c10ff */
[-C--:B------:R-:W-:Y:S02]  /*72e0*/  LEA.HI.X.SX32 R45, R4, R3.reuse, 0x2, P1 ;  /* 0x00000003042d7211 */ /* 0x080fe400008f16ff */
[----:B------:R-:W-:-:S03]  /*72f0*/  LEA.HI.X.SX32 R41, R49, R3, 0x2, P6 ;  /* 0x0000000331297211 */ /* 0x000fc600030f16ff */
[----:B------:R1:W-:Y:S04]  /*7300*/  @P4 STG.E desc[UR16][R44.64], R36 ;  /* 0x000000242c004986 */ /* 0x0003e8000c101910 */
[----:B------:R3:W-:Y:S04]  /*7310*/  @P3 STG.E desc[UR16][R14.64], R5 ;  /* 0x000000050e003986 */ /* 0x0007e8000c101910 */
[----:B------:R4:W-:Y:S04]  /*7320*/  @P2 STG.E desc[UR16][R40.64], R9 ;  /* 0x0000000928002986 */ /* 0x0009e8000c101910 */
[----:B-1----:R-:W5:Y:S04]  /*7330*/  LDL.LU R36, [R1+0xcc] ;  /* 0x0000cc0001247983 */ /* 0x002f680000300800 */
[----:B------:R-:W5:Y:S01]  /*7340*/  LDL.LU R28, [R1+0xc8] ;  /* 0x0000c800011c7983 */ /* 0x000f620000300800 */
[----:B--2---:R-:W-:-:S03]  /*7350*/  ISETP.LT.AND P2, PT, R12, R13, !P0 ;  /* 0x0000000d0c00720c */ /* 0x004fc60004741270 */
[----:B------:R-:W2:Y:S01]  /*7360*/  LDL.LU R12, [R1+0xc4] ;  /* 0x0000c400010c7983 */ /* 0x000ea20000300800 */
[----:B------:R-:W-:-:S04]  /*7370*/  IMAD R47, R0, 0x8, R49 ;  /* 0x00000008002f7824 */ /* 0x000fc800078e0231 */
[----:B------:R-:W-:Y:S01]  /*7380*/  IMAD R49, R0, 0x8, R47 ;  /* 0x0000000800317824 */ /* 0x000fe200078e022f */
[CC--:B------:R-:W-:Y:S02]  /*7390*/  LEA R42, P6, R47.reuse, R2.reuse, 0x2 ;  /* 0x000000022f2a7211 */ /* 0x0c0fe400078c10ff */
[----:B------:R-:W-:Y:S02]  /*73a0*/  ISETP.LT.AND P1, PT, R50, R13, !P0 ;  /* 0x0000000d3200720c */ /* 0x000fe40004721270 */
[----:B------:R-:W-:Y:S01]  /*73b0*/  LEA.HI.X.SX32 R43, R47, R3, 0x2, P6 ;  /* 0x000000032f2b7211 */ /* 0x000fe200030f16ff */
[----:B------:R-:W-:Y:S01]  /*73c0*/  IMAD R47, R0, 0x8, R49 ;  /* 0x00000008002f7824 */ /* 0x000fe200078e0231 */
[C---:B------:R-:W-:Y:S02]  /*73d0*/  LEA R44, P6, R49.reuse, R2, 0x2 ;  /* 0x00000002312c7211 */ /* 0x040fe400078c10ff */
[----:B------:R-:W-:Y:S01]  /*73e0*/  ISETP.LT.AND P4, PT, R48, R13, !P0 ;  /* 0x0000000d3000720c */ /* 0x000fe20004781270 */
[----:B---3--:R-:W-:Y:S01]  /*73f0*/  IMAD R15, R0, 0x8, R47 ;  /* 0x00000008000f7824 */ /* 0x008fe200078e022f */
[----:B------:R-:W-:-:S02]  /*7400*/  LEA.HI.X.SX32 R45, R49, R3, 0x2, P6 ;  /* 0x00000003312d7211 */ /* 0x000fc400030f16ff */
[----:B------:R-:W-:Y:S01]  /*7410*/  LEA R4, P6, R47, R2, 0x2 ;  /* 0x000000022f047211 */ /* 0x000fe200078c10ff */
[----:B----4-:R-:W-:-:S03]  /*7420*/  IMAD R41, R0, 0x8, R15 ;  /* 0x0000000800297824 */ /* 0x010fc600078e020f */
[----:B------:R-:W-:Y:S02]  /*7430*/  LEA.HI.X.SX32 R5, R47, R3, 0x2, P6 ;  /* 0x000000032f057211 */ /* 0x000fe400030f16ff */
[CC--:B------:R-:W-:Y:S01]  /*7440*/  LEA R8, P6, R15.reuse, R2.reuse, 0x2 ;  /* 0x000000020f087211 */ /* 0x0c0fe200078c10ff */
[----:B------:R1:W-:Y:S01]  /*7450*/  @P1 STG.E desc[UR16][R42.64], R17 ;  /* 0x000000112a001986 */ /* 0x0003e2000c101910 */
[----:B------:R-:W-:Y:S02]  /*7460*/  ISETP.LT.AND P3, PT, R46, R13, !P0 ;  /* 0x0000000d2e00720c */ /* 0x000fe40004761270 */
[----:B------:R-:W-:Y:S02]  /*7470*/  LEA.HI.X.SX32 R9, R15, R3, 0x2, P6 ;  /* 0x000000030f097211 */ /* 0x000fe400030f16ff */
[----:B------:R-:W-:Y:S01]  /*7480*/  LEA R14, P6, R41, R2, 0x2 ;  /* 0x00000002290e7211 */ /* 0x000fe200078c10ff */
[----:B------:R3:W-:Y:S01]  /*7490*/  @P5 STG.E desc[UR16][R44.64], R21 ;  /* 0x000000152c005986 */ /* 0x0007e2000c101910 */
[----:B------:R-:W-:-:S03]  /*74a0*/  ISETP.LT.AND P1, PT, R24, R13, !P0 ;  /* 0x0000000d1800720c */ /* 0x000fc60004721270 */
[----:B------:R-:W4:Y:S01]  /*74b0*/  LDL.LU R24, [R1+0xc0] ;  /* 0x0000c00001187983 */ /* 0x000f220000300800 */
[----:B-1----:R-:W-:Y:S01]  /*74c0*/  IMAD R17, R0, 0x8, R41 ;  /* 0x0000000800117824 */ /* 0x002fe200078e0229 */
[----:B------:R-:W-:Y:S02]  /*74d0*/  LEA.HI.X.SX32 R15, R41, R3, 0x2, P6 ;  /* 0x00000003290f7211 */ /* 0x000fe400030f16ff */
[----:B------:R-:W-:Y:S01]  /*74e0*/  @P4 STG.E desc[UR16][R4.64], R25 ;  /* 0x0000001904004986 */ /* 0x000fe2000c101910 */
[-C--:B------:R-:W-:Y:S02]  /*74f0*/  ISETP.LT.AND P4, PT, R16, R13.reuse, !P0 ;  /* 0x0000000d1000720c */ /* 0x080fe40004781270 */
[C---:B------:R-:W-:Y:S01]  /*7500*/  LEA R16, P6, R17.reuse, R2, 0x2 ;  /* 0x0000000211107211 */ /* 0x040fe200078c10ff */
[----:B---3--:R-:W-:Y:S01]  /*7510*/  IMAD R21, R0, 0x8, R17 ;  /* 0x0000000800157824 */ /* 0x008fe200078e0211 */
[----:B------:R-:W-:Y:S02]  /*7520*/  ISETP.LT.AND P5, PT, R20, R13, !P0 ;  /* 0x0000000d1400720c */ /* 0x000fe400047a1270 */
[----:B------:R-:W-:Y:S01]  /*7530*/  LEA.HI.X.SX32 R17, R17, R3, 0x2, P6 ;  /* 0x0000000311117211 */ /* 0x000fe200030f16ff */
[----:B------:R-:W3:Y:S04]  /*7540*/  LDL.LU R20, [R1+0xbc] ;  /* 0x0000bc0001147983 */ /* 0x000ee80000300800 */
[----:B------:R1:W-:Y:S04]  /*7550*/  @P3 STG.E desc[UR16][R8.64], R29 ;  /* 0x0000001d08003986 */ /* 0x0003e8000c101910 */
[----:B------:R-:W3:Y:S04]  /*7560*/  LDL.LU R32, [R1+0xb8] ;  /* 0x0000b80001207983 */ /* 0x000ee80000300800 */
[----:B------:R2:W-:Y:S04]  /*7570*/  @P2 STG.E desc[UR16][R14.64], R33 ;  /* 0x000000210e002986 */ /* 0x0005e8000c101910 */
[----:B-1----:R-:W3:Y:S04]  /*7580*/  LDL.LU R29, [R1+0xb4] ;  /* 0x0000b400011d7983 */ /* 0x002ee80000300800 */
[----:B------:R1:W-:Y:S01]  /*7590*/  @P1 STG.E desc[UR16][R16.64], R37 ;  /* 0x0000002510001986 */ /* 0x0003e2000c101910 */
[----:B-----5:R-:W-:-:S03]  /*75a0*/  ISETP.LT.AND P2, PT, R28, R13, !P0 ;  /* 0x0000000d1c00720c */ /* 0x020fc60004741270 */
[----:B------:R-:W5:Y:S01]  /*75b0*/  LDL.LU R28, [R1+0xb0] ;  /* 0x0000b000011c7983 */ /* 0x000f620000300800 */
[----:B--2---:R-:W-:-:S03]  /*75c0*/  ISETP.LT.AND P1, PT, R12, R13, !P0 ;  /* 0x0000000d0c00720c */ /* 0x004fc60004721270 */
[----:B------:R-:W2:Y:S01]  /*75d0*/  LDL.LU R12, [R1+0xac] ;  /* 0x0000ac00010c7983 */ /* 0x000ea20000300800 */
[----:B------:R-:W-:Y:S01]  /*75e0*/  LEA R4, P6, R21, R2, 0x2 ;  /* 0x0000000215047211 */ /* 0x000fe200078c10ff */
[----:B------:R-:W-:-:S03]  /*75f0*/  IMAD R25, R0, 0x8, R21 ;  /* 0x0000000800197824 */ /* 0x000fc600078e0215 */
[----:B------:R-:W-:Y:S01]  /*7600*/  LEA.HI.X.SX32 R5, R21, R3, 0x2, P6 ;  /* 0x0000000315057211 */ /* 0x000fe200030f16ff */
[----:B------:R-:W-:Y:S01]  /*7610*/  IMAD R21, R0, 0x8, R25 ;  /* 0x0000000800157824 */ /* 0x000fe200078e0219 */
[----:B------:R-:W-:-:S04]  /*7620*/  LEA R8, P6, R25, R2, 0x2 ;  /* 0x0000000219087211 */ /* 0x000fc800078c10ff */
[----:B------:R-:W-:Y:S01]  /*7630*/  LEA.HI.X.SX32 R9, R25, R3, 0x2, P6 ;  /* 0x0000000319097211 */ /* 0x000fe200030f16ff */
[----:B------:R-:W-:Y:S01]  /*7640*/  IMAD R25, R0, 0x8, R21 ;  /* 0x0000000800197824 */ /* 0x000fe200078e0215 */
[----:B------:R-:W-:-:S04]  /*7650*/  LEA R14, P6, R21, R2, 0x2 ;  /* 0x00000002150e7211 */ /* 0x000fc800078c10ff */
[----:B------:R-:W-:Y:S01]  /*7660*/  LEA.HI.X.SX32 R15, R21, R3, 0x2, P6 ;  /* 0x00000003150f7211 */ /* 0x000fe200030f16ff */
[----:B------:R-:W-:Y:S01]  /*7670*/  IMAD R21, R0, 0x8, R25 ;  /* 0x0000000800157824 */ /* 0x000fe200078e0219 */
[CC--:B-1----:R-:W-:Y:S01]  /*7680*/  LEA R16, P6, R25.reuse, R2.reuse, 0x2 ;  /* 0x0000000219107211 */ /* 0x0c2fe200078c10ff */
[----:B------:R1:W-:Y:S01]  /*7690*/  @P5 STG.E desc[UR16][R4.64], R6 ;  /* 0x0000000604005986 */ /* 0x0003e2000c101910 */
[----:B------:R-:W-:Y:S02]  /*76a0*/  ISETP.LT.AND P3, PT, R36, R13, !P0 ;  /* 0x0000000d2400720c */ /* 0x000fe40004761270 */
[----:B------:R-:W-:Y:S01]  /*76b0*/  LEA.HI.X.SX32 R17, R25, R3, 0x2, P6 ;  /* 0x0000000319117211 */ /* 0x000fe200030f16ff */
[----:B------:R-:W-:Y:S01]  /*76c0*/  IMAD R25, R0, 0x8, R21 ;  /* 0x0000000800197824 */ /* 0x000fe200078e0215 */
[----:B------:R4:W-:Y:S01]  /*76d0*/  @P4 STG.E desc[UR16][R8.64], R10 ;  /* 0x0000000a08004986 */ /* 0x0009e2000c101910 */
[----:B-1----:R-:W-:Y:S02]  /*76e0*/  LEA R4, P6, R21, R2, 0x2 ;  /* 0x0000000215047211 */ /* 0x002fe400078c10ff */
[----:B----4-:R-:W-:-:S02]  /*76f0*/  ISETP.LT.AND P5, PT, R24, R13, !P0 ;  /* 0x0000000d1800720c */ /* 0x010fc400047a1270 */
[----:B------:R-:W-:-:S04]  /*7700*/  LEA.HI.X.SX32 R5, R21, R3, 0x2, P6 ;  /* 0x0000000315057211 */ /* 0x000fc800030f16ff */
[----:B------:R1:W-:Y:S01]  /*7710*/  @P3 STG.E desc[UR16][R14.64], R18 ;  /* 0x000000120e003986 */ /* 0x0003e2000c101910 */
[----:B------:R-:W-:-:S03]  /*7720*/  LEA R8, P6, R25, R2, 0x2 ;  /* 0x0000000219087211 */ /* 0x000fc600078c10ff */
[----:B------:R-:W4:Y:S01]  /*7730*/  LDL.LU R24, [R1+0xa8] ;  /* 0x0000a80001187983 */ /* 0x000f220000300800 */
[----:B------:R-:W-:-:S03]  /*7740*/  LEA.HI.X.SX32 R9, R25, R3, 0x2, P6 ;  /* 0x0000000319097211 */ /* 0x000fc600030f16ff */
[----:B------:R1:W-:Y:S01]  /*7750*/  @P2 STG.E desc[UR16][R16.64], R22 ;  /* 0x0000001610002986 */ /* 0x0003e2000c101910 */
[----:B---3--:R-:W-:-:S03]  /*7760*/  ISETP.LT.AND P4, PT, R20, R13, !P0 ;  /* 0x0000000d1400720c */ /* 0x008fc60004781270 */
[----:B------:R3:W-:Y:S04]  /*7770*/  @P1 STG.E desc[UR16][R4.64], R26 ;  /* 0x0000001a04001986 */ /* 0x0007e8000c101910 */
[----:B------:R-:W4:Y:S04]  /*7780*/  LDL.LU R20, [R1+0xa4] ;  /* 0x0000a40001147983 */ /* 0x000f280000300800 */
[----:B------:R1:W-:Y:S04]  /*7790*/  @P5 STG.E desc[UR16][R8.64], R30 ;  /* 0x0000001e08005986 */ /* 0x0003e8000c101910 */
[----:B------:R-:W4:Y:S01]  /*77a0*/  LDL.LU R6, [R1+0xa0] ;  /* 0x0000a00001067983 */ /* 0x000f220000300800 */
[----:B--2---:R-:W-:-:S03]  /*77b0*/  ISETP.LT.AND P5, PT, R12, R13, !P0 ;  /* 0x0000000d0c00720c */ /* 0x004fc600047a1270 */
[----:B------:R-:W2:Y:S04]  /*77c0*/  LDL.LU R12, [R1+0x9c] ;  /* 0x00009c00010c7983 */ /* 0x000ea80000300800 */
[----:B------:R-:W2:Y:S01]  /*77d0*/  LDL.LU R10, [R1+0x98] ;  /* 0x00009800010a7983 */ /* 0x000ea20000300800 */
[----:B------:R-:W-:-:S04]  /*77e0*/  IMAD R21, R0, 0x8, R25 ;  /* 0x0000000800157824 */ /* 0x000fc800078e0219 */
[----:B------:R-:W-:Y:S01]  /*77f0*/  IMAD R25, R0, 0x8, R21 ;  /* 0x0000000800197824 */ /* 0x000fe200078e0215 */
[----:B-1----:R-:W-:-:S04]  /*7800*/  LEA R14, P6, R21, R2, 0x2 ;  /* 0x00000002150e7211 */ /* 0x002fc800078c10ff */
[----:B------:R-:W-:Y:S01]  /*7810*/  LEA.HI.X.SX32 R15, R21, R3, 0x2, P6 ;  /* 0x00000003150f7211 */ /* 0x000fe200030f16ff */
[----:B------:R-:W-:Y:S01]  /*7820*/  IMAD R21, R0, 0x8, R25 ;  /* 0x0000000800157824 */ /* 0x000fe200078e0219 */
[CC--:B------:R-:W-:Y:S02]  /*7830*/  LEA R16, P6, R25.reuse, R2.reuse, 0x2 ;  /* 0x0000000219107211 */ /* 0x0c0fe400078c10ff */
[----:B------:R-:W-:Y:S02]  /*7840*/  ISETP.LT.AND P3, PT, R32, R13, !P0 ;  /* 0x0000000d2000720c */ /* 0x000fe40004761270 */
[----:B------:R-:W-:Y:S01]  /*7850*/  LEA.HI.X.SX32 R17, R25, R3, 0x2, P6 ;  /* 0x0000000319117211 */ /* 0x000fe200030f16ff */
[----:B------:R-:W-:Y:S01]  /*7860*/  IMAD R25, R0, 0x8, R21 ;  /* 0x0000000800197824 */ /* 0x000fe200078e0215 */
[----:B---3--:R-:W-:Y:S02]  /*7870*/  LEA R4, P6, R21, R2, 0x2 ;  /* 0x0000000215047211 */ /* 0x008fe400078c10ff */
[----:B------:R-:W-:-:S02]  /*7880*/  ISETP.LT.AND P2, PT, R29, R13, !P0 ;  /* 0x0000000d1d00720c */ /* 0x000fc40004741270 */
[----:B-----5:R-:W-:Y:S02]  /*7890*/  ISETP.LT.AND P1, PT, R28, R13, !P0 ;  /* 0x0000000d1c00720c */ /* 0x020fe40004721270 */
[----:B------:R-:W-:Y:S01]  /*78a0*/  LEA.HI.X.SX32 R5, R21, R3, 0x2, P6 ;  /* 0x0000000315057211 */ /* 0x000fe200030f16ff */
[----:B------:R-:W-:Y:S01]  /*78b0*/  IMAD R21, R0, 0x8, R25 ;  /* 0x0000000800157824 */ /* 0x000fe200078e0219 */
[----:B------:R-:W-:-:S03]  /*78c0*/  LEA R8, P6, R25, R2, 0x2 ;  /* 0x0000000219087211 */ /* 0x000fc600078c10ff */
[C---:B------:R-:W-:Y:S01]  /*78d0*/  IMAD R29, R0.reuse, 0x8, R21 ;  /* 0x00000008001d7824 */ /* 0x040fe200078e0215 */
[----:B------:R-:W-:Y:S01]  /*78e0*/  LEA.HI.X.SX32 R9, R25, R3, 0x2, P6 ;  /* 0x0000000319097211 */ /* 0x000fe200030f16ff */
[----:B------:R-:W-:Y:S02]  /*78f0*/  @P4 STG.E desc[UR16][R14.64], R34 ;  /* 0x000000220e004986 */ /* 0x000fe4000c101910 */
[C---:B------:R-:W-:Y:S02]  /*7900*/  IMAD R25, R0.reuse, 0x8, R29 ;  /* 0x0000000800197824 */ /* 0x040fe400078e021d */
[----:B------:R1:W-:Y:S02]  /*7910*/  @P3 STG.E desc[UR16][R16.64], R38 ;  /* 0x0000002610003986 */ /* 0x0003e4000c101910 */
[----:B------:R-:W-:Y:S02]  /*7920*/  IMAD R33, R0, 0x8, R25 ;  /* 0x0000000800217824 */ /* 0x000fe400078e0219 */
[----:B------:R3:W-:Y:S04]  /*7930*/  @P2 STG.E desc[UR16][R4.64], R7 ;  /* 0x0000000704002986 */ /* 0x0007e8000c101910 */
[----:B------:R2:W-:Y:S01]  /*7940*/  @P1 STG.E desc[UR16][R8.64], R11 ;  /* 0x0000000b08001986 */ /* 0x0005e2000c101910 */
[----:B-1----:R-:W-:-:S02]  /*7950*/  LEA R16, P1, R29, R2, 0x2 ;  /* 0x000000021d107211 */ /* 0x002fc400078210ff */
[-C--:B------:R-:W-:Y:S02]  /*7960*/  LEA R14, P6, R21, R2.reuse, 0x2 ;  /* 0x00000002150e7211 */ /* 0x080fe400078c10ff */
[----:B------:R-:W-:Y:S02]  /*7970*/  LEA.HI.X.SX32 R17, R29, R3, 0x2, P1 ;  /* 0x000000031d117211 */ /* 0x000fe400008f16ff */
[----:B---3--:R-:W-:Y:S02]  /*7980*/  LEA R4, P1, R33, R2, 0x2 ;  /* 0x0000000221047211 */ /* 0x008fe400078210ff */
[-C--:B----4-:R-:W-:Y:S01]  /*7990*/  ISETP.LT.AND P4, PT, R24, R13.reuse, !P0 ;  /* 0x0000000d1800720c */ /* 0x090fe20004781270 */
[----:B------:R-:W-:Y:S01]  /*79a0*/  IMAD R37, R0, 0x8, R33 ;  /* 0x0000000800257824 */ /* 0x000fe200078e0221 */
[----:B------:R-:W-:Y:S02]  /*79b0*/  ISETP.LT.AND P3, PT, R20, R13, !P0 ;  /* 0x0000000d1400720c */ /* 0x000fe40004761270 */
[----:B------:R-:W-:-:S02]  /*79c0*/  LEA.HI.X.SX32 R15, R21, R3, 0x2, P6 ;  /* 0x00000003150f7211 */ /* 0x000fc400030f16ff */
[----:B------:R-:W-:Y:S02]  /*79d0*/  ISETP.LT.AND P2, PT, R6, R13, !P0 ;  /* 0x0000000d0600720c */ /* 0x000fe40004741270 */
[-C--:B------:R-:W-:Y:S02]  /*79e0*/  LEA R20, P6, R25, R2.reuse, 0x2 ;  /* 0x0000000219147211 */ /* 0x080fe400078c10ff */
[-C--:B------:R-:W-:Y:S02]  /*79f0*/  LEA.HI.X.SX32 R5, R33, R3.reuse, 0x2, P1 ;  /* 0x0000000321057211 */ /* 0x080fe400008f16ff */
[-C--:B------:R-:W-:Y:S02]  /*7a00*/  LEA.HI.X.SX32 R21, R25, R3.reuse, 0x2, P6 ;  /* 0x0000000319157211 */ /* 0x080fe400030f16ff */
[C---:B------:R-:W-:Y:S01]  /*7a10*/  LEA R6, P6, R37.reuse, R2, 0x2 ;  /* 0x0000000225067211 */ /* 0x040fe200078c10ff */
[----:B------:R-:W-:Y:S01]  /*7a20*/  IMAD R0, R0, 0x8, R37 ;  /* 0x0000000800007824 */ /* 0x000fe200078e0225 */
[----:B------:R1:W-:Y:S02]  /*7a30*/  @P5 STG.E desc[UR16][R14.64], R19 ;  /* 0x000000130e005986 */ /* 0x0003e4000c101910 */
[----:B------:R-:W-:-:S02]  /*7a40*/  LEA.HI.X.SX32 R7, R37, R3, 0x2, P6 ;  /* 0x0000000325077211 */ /* 0x000fc400030f16ff */
[----:B------:R1:W-:Y:S01]  /*7a50*/  @P4 STG.E desc[UR16][R16.64], R23 ;  /* 0x0000001710004986 */ /* 0x0003e2000c101910 */
[----:B------:R-:W-:-:S03]  /*7a60*/  LEA R2, P6, R0, R2, 0x2 ;  /* 0x0000000200027211 */ /* 0x000fc600078c10ff */
[----:B------:R1:W-:Y:S04]  /*7a70*/  @P3 STG.E desc[UR16][R20.64], R27 ;  /* 0x0000001b14003986 */ /* 0x0003e8000c101910 */
[----:B------:R1:W-:Y:S01]  /*7a80*/  @P2 STG.E desc[UR16][R4.64], R31 ;  /* 0x0000001f04002986 */ /* 0x0003e2000c101910 */
[----:B------:R-:W-:Y:S02]  /*7a90*/  LEA.HI.X.SX32 R3, R0, R3, 0x2, P6 ;  /* 0x0000000300037211 */ /* 0x000fe400030f16ff */
[-C--:B--2---:R-:W-:Y:S02]  /*7aa0*/  ISETP.LT.AND P1, PT, R12, R13.reuse, !P0 ;  /* 0x0000000d0c00720c */ /* 0x084fe40004721270 */
[----:B------:R-:W-:-:S11]  /*7ab0*/  ISETP.LT.AND P0, PT, R10, R13, !P0 ;  /* 0x0000000d0a00720c */ /* 0x000fd60004701270 */
[----:B------:R1:W-:Y:S02]  /*7ac0*/  @P1 STG.E desc[UR16][R6.64], R35 ;  /* 0x0000002306001986 */ /* 0x0003e4000c101910 */
[----:B------:R-:W-:Y:S05]  /*7ad0*/  @!P0 EXIT ;  /* 0x000000000000894d */ /* 0x000fea0003800000 */
[----:B------:R-:W-:Y:S01]  /*7ae0*/  STG.E desc[UR16][R2.64], R39 ;  /* 0x0000002702007986 */ /* 0x000fe2000c101910 */
[----:B------:R-:W-:Y:S05]  /*7af0*/  EXIT ;  /* 0x000000000000794d */ /* 0x000fea0003800000 */
.L_x_3:
[----:B------:R-:W-:-:S00]  /*7b00*/  BRA `(.L_x_3) ;  /* 0xfffffffc00fc7947 */ /* 0x000fc0000383ffff */
[----:B------:R-:W-:-:S00]  /*7b10*/  NOP ;  /* 0x0000000000007918 */ /* 0x000fc00000000000 */
        /* <DEDUP_REMOVED lines=14> */
.L_x_4:


//--------------------- .nv.shared.matmul_kernel  --------------------------
	.section	.nv.shared.matmul_kernel,"aw",@nobits
	.sectionflags	@""
	.align	16
	.zero		1024


//--------------------- .nv.shared.reserved.0     --------------------------
	.section	.nv.shared.reserved.0,"aw",@nobits
	.weak		__nv_reservedSMEM_offset_0_alias
	.size		__nv_reservedSMEM_offset_0_alias, 0, 64
	.other		__nv_reservedSMEM_offset_0_alias,@"STO_CUDA_RESERVED_SHARED STV_DEFAULT"
__nv_reservedSMEM_offset_0_alias:
	.zero		0
	.zero		64


//--------------------- .nv.constant0.matmul_kernel --------------------------
	.section	.nv.constant0.matmul_kernel,"a",@progbits
	.sectionflags	@""
	.align	4
.nv.constant0.matmul_kernel:
	.zero		976


//--------------------- SYMBOLS --------------------------

	.type		.nv.reservedSmem.offset0,@object
	.size		.nv.reservedSmem.offset0,0x4
	.type		.nv.reservedSmem.cap,@object
	.size		.nv.reservedSmem.cap,0x4
